// auto-generated by cutlass_sweep.gemm — config: {"arch": "sm_90", "cluster_m": 2, "cluster_n": 1, "dtype": "e5m2", "dtype_b": "e5m2", "layout": "nt", "stages": 0, "tile_k": 64, "tile_m": 256, "tile_n": 128}
#include "cutlass/cutlass.h"
#include "cutlass/gemm/collective/collective_builder.hpp"
#include "cutlass/gemm/device/gemm_universal_adapter.h"
#include "cutlass/gemm/kernel/gemm_universal.hpp"
#include "cutlass/epilogue/collective/collective_builder.hpp"

using ElemA = cutlass::float_e5m2_t;
using ElemB = cutlass::float_e5m2_t;
using ElemCD = cutlass::float_e5m2_t;
using Acc  = float;
using TileShape    = cute::Shape<cute::_256, cute::_128, cute::_64>;
using ClusterShape = cute::Shape<cute::_2, cute::_1, cute::_1>;

using CollectiveEpilogue = typename cutlass::epilogue::collective::CollectiveBuilder<
    cutlass::arch::Sm90, cutlass::arch::OpClassTensorOp,
    TileShape, ClusterShape,
    cutlass::epilogue::collective::EpilogueTileAuto,
    Acc, Acc,
    ElemCD, cutlass::layout::RowMajor, 128 / cutlass::sizeof_bits<ElemCD>::value,
    ElemCD, cutlass::layout::RowMajor, 128 / cutlass::sizeof_bits<ElemCD>::value,
    cutlass::epilogue::collective::EpilogueScheduleAuto
  >::CollectiveOp;

using CollectiveMainloop = typename cutlass::gemm::collective::CollectiveBuilder<
    cutlass::arch::Sm90, cutlass::arch::OpClassTensorOp,
    ElemA, cutlass::layout::RowMajor, 128 / cutlass::sizeof_bits<ElemA>::value,
    ElemB, cutlass::layout::ColumnMajor, 128 / cutlass::sizeof_bits<ElemB>::value,
    Acc,
    TileShape, ClusterShape,
    cutlass::gemm::collective::StageCountAutoCarveout<static_cast<int>(sizeof(typename CollectiveEpilogue::SharedStorage))>,
    cutlass::gemm::collective::KernelScheduleAuto
  >::CollectiveOp;

using GemmKernel = cutlass::gemm::kernel::GemmUniversal<
    cute::Shape<int,int,int,int>,
    CollectiveMainloop,
    CollectiveEpilogue
>;
using Gemm = cutlass::gemm::device::GemmUniversalAdapter<GemmKernel>;

// Force the device kernel symbol into the cubin without needing a host main.
auto* _anchor = &cutlass::device_kernel<GemmKernel>;


// ===== COMPILED SASS (sm_90a) =====

	.target	sm_90a

	.elftype	@"ET_EXEC"


//--------------------- .note.nv.tkinfo           --------------------------
	.section	.note.nv.tkinfo,"",@"SHT_NOTE"
	.sectionflags	@"SHF_NOTE_NV_TKINFO"
	.tkinfo
        /*0018*/ 	.word	0x00000002
        /*0030*/ 	.string	""
        /*0030*/ 	.string	"ptxas"
        /*0030*/ 	.string	"Cuda compilation tools, release 13.0, V13.0.88"
        /*0030*/ 	.string	"Build cuda_13.0.r13.0/compiler.36424714_0"
        /*0030*/ 	.string	"-arch sm_90a -m 64 "



//--------------------- .note.nv.cuinfo           --------------------------
	.section	.note.nv.cuinfo,"",@"SHT_NOTE"
	.sectionflags	@"SHF_NOTE_NV_CUINFO"
        /*0018*/ 	.short	0x0002
        /*001a*/ 	.short	0x005a
        /*001c*/ 	.short	0x0082
	.zero		2


//--------------------- .nv.info                  --------------------------
	.section	.nv.info,"",@"SHT_CUDA_INFO"
	.align	4


	//----- nvinfo : EIATTR_REGCOUNT
	.align		4
        /*0000*/ 	.byte	0x04, 0x2f
        /*0002*/ 	.short	(.L_12 - .L_11)
	.align		4
.L_11:
        /*0004*/ 	.word	index@(_ZN7cutlass13device_kernelINS_4gemm6kernel13GemmUniversalIN4cute5tupleIJiiiiEEENS1_10collective13CollectiveMmaINS1_37MainloopSm90TmaGmmaWarpSpecializedFP8ILi9ENS5_IJNS4_1CILi2EEENSA_ILi1EEESC_EEENS1_35KernelTmaWarpSpecializedCooperativeEEENS5_IJNSA_ILi256EEENSA_ILi128EEENSA_ILi64EEEEEENS_12float_e5m2_tENS5_IJlSC_lEEESK_SL_NS4_8TiledMMAINS4_8MMA_AtomIJNS4_4SM904GMMA31MMA_64x128x32_F32E5M2E5M2_SS_TNILNSP_7ScaleInE1ELSR_1EEEEEENS4_6LayoutISD_NS5_IJSC_NSA_ILi0EEESV_EEEEENS5_IJNS4_10UnderscoreESY_SY_EEEEENS4_13SM90_TMA_LOADENS4_14ComposedLayoutINS4_7SwizzleILi2ELi4ELi3EEENS4_18smem_ptr_flag_bitsILi8EEENSU_INS5_IJNSA_ILi8EEESI_EEENS5_IJSI_SC_EEEEEEEvNS4_8identityENS4_23SM90_TMA_LOAD_MULTICASTES1B_vS1C_EENS_8epilogue10collective6detail29Sm90TmaWarpSpecializedAdapterINS1G_15DefaultEpilogueISK_SL_SL_NS1F_6thread17LinearCombinationISK_Li1EffLNS1K_9ScaleType4KindE0ELNS_15FloatRoundStyleE2ESK_EENS1_15EpilogueDefaultEEEEEvvEEEEvNT_6ParamsE)
        /*0008*/ 	.word	0x000000a8


	//----- nvinfo : EIATTR_FRAME_SIZE
	.align		4
.L_12:
        /*000c*/ 	.byte	0x04, 0x11
        /*000e*/ 	.short	(.L_14 - .L_13)
	.align		4
.L_13:
        /*0010*/ 	.word	index@(_ZN7cutlass13device_kernelINS_4gemm6kernel13GemmUniversalIN4cute5tupleIJiiiiEEENS1_10collective13CollectiveMmaINS1_37MainloopSm90TmaGmmaWarpSpecializedFP8ILi9ENS5_IJNS4_1CILi2EEENSA_ILi1EEESC_EEENS1_35KernelTmaWarpSpecializedCooperativeEEENS5_IJNSA_ILi256EEENSA_ILi128EEENSA_ILi64EEEEEENS_12float_e5m2_tENS5_IJlSC_lEEESK_SL_NS4_8TiledMMAINS4_8MMA_AtomIJNS4_4SM904GMMA31MMA_64x128x32_F32E5M2E5M2_SS_TNILNSP_7ScaleInE1ELSR_1EEEEEENS4_6LayoutISD_NS5_IJSC_NSA_ILi0EEESV_EEEEENS5_IJNS4_10UnderscoreESY_SY_EEEEENS4_13SM90_TMA_LOADENS4_14ComposedLayoutINS4_7SwizzleILi2ELi4ELi3EEENS4_18smem_ptr_flag_bitsILi8EEENSU_INS5_IJNSA_ILi8EEESI_EEENS5_IJSI_SC_EEEEEEEvNS4_8identityENS4_23SM90_TMA_LOAD_MULTICASTES1B_vS1C_EENS_8epilogue10collective6detail29Sm90TmaWarpSpecializedAdapterINS1G_15DefaultEpilogueISK_SL_SL_NS1F_6thread17LinearCombinationISK_Li1EffLNS1K_9ScaleType4KindE0ELNS_15FloatRoundStyleE2ESK_EENS1_15EpilogueDefaultEEEEEvvEEEEvNT_6ParamsE)
        /*0014*/ 	.word	0x00000108


	//----- nvinfo : EIATTR_MIN_STACK_SIZE
	.align		4
.L_14:
        /*0018*/ 	.byte	0x04, 0x12
        /*001a*/ 	.short	(.L_16 - .L_15)
	.align		4
.L_15:
        /*001c*/ 	.word	index@(_ZN7cutlass13device_kernelINS_4gemm6kernel13GemmUniversalIN4cute5tupleIJiiiiEEENS1_10collective13CollectiveMmaINS1_37MainloopSm90TmaGmmaWarpSpecializedFP8ILi9ENS5_IJNS4_1CILi2EEENSA_ILi1EEESC_EEENS1_35KernelTmaWarpSpecializedCooperativeEEENS5_IJNSA_ILi256EEENSA_ILi128EEENSA_ILi64EEEEEENS_12float_e5m2_tENS5_IJlSC_lEEESK_SL_NS4_8TiledMMAINS4_8MMA_AtomIJNS4_4SM904GMMA31MMA_64x128x32_F32E5M2E5M2_SS_TNILNSP_7ScaleInE1ELSR_1EEEEEENS4_6LayoutISD_NS5_IJSC_NSA_ILi0EEESV_EEEEENS5_IJNS4_10UnderscoreESY_SY_EEEEENS4_13SM90_TMA_LOADENS4_14ComposedLayoutINS4_7SwizzleILi2ELi4ELi3EEENS4_18smem_ptr_flag_bitsILi8EEENSU_INS5_IJNSA_ILi8EEESI_EEENS5_IJSI_SC_EEEEEEEvNS4_8identityENS4_23SM90_TMA_LOAD_MULTICASTES1B_vS1C_EENS_8epilogue10collective6detail29Sm90TmaWarpSpecializedAdapterINS1G_15DefaultEpilogueISK_SL_SL_NS1F_6thread17LinearCombinationISK_Li1EffLNS1K_9ScaleType4KindE0ELNS_15FloatRoundStyleE2ESK_EENS1_15EpilogueDefaultEEEEEvvEEEEvNT_6ParamsE)
        /*0020*/ 	.word	0x00000108
.L_16:


//--------------------- .nv.compat                --------------------------
	.section	.nv.compat,"",@"SHT_CUDA_COMPAT_INFO"
	.align	4
        /*0000*/ 	.byte	0x02, 0x09, 0x01, 0x00, 0x02, 0x02, 0x04, 0x00, 0x02, 0x05, 0x05, 0x00, 0x03, 0x07, 0x01, 0x01
        /*0010*/ 	.byte	0x02, 0x03, 0x01, 0x00, 0x02, 0x06, 0x01, 0x00, 0x04, 0x0b, 0x08, 0x00, 0x00, 0x00, 0x00, 0x00
        /*0020*/ 	.byte	0x00, 0x00, 0x00, 0x00


//--------------------- .nv.info._ZN7cutlass13device_kernelINS_4gemm6kernel13GemmUniversalIN4cute5tupleIJiiiiEEENS1_10collective13CollectiveMmaINS1_37MainloopSm90TmaGmmaWarpSpecializedFP8ILi9ENS5_IJNS4_1CILi2EEENSA_ILi1EEESC_EEENS1_35KernelTmaWarpSpecializedCooperativeEEENS5_IJNSA_ILi256EEENSA_ILi128EEENSA_ILi64EEEEEENS_12float_e5m2_tENS5_IJlSC_lEEESK_SL_NS4_8TiledMMAINS4_8MMA_AtomIJNS4_4SM904GMMA31MMA_64x128x32_F32E5M2E5M2_SS_TNILNSP_7ScaleInE1ELSR_1EEEEEENS4_6LayoutISD_NS5_IJSC_NSA_ILi0EEESV_EEEEENS5_IJNS4_10UnderscoreESY_SY_EEEEENS4_13SM90_TMA_LOADENS4_14ComposedLayoutINS4_7SwizzleILi2ELi4ELi3EEENS4_18smem_ptr_flag_bitsILi8EEENSU_INS5_IJNSA_ILi8EEESI_EEENS5_IJSI_SC_EEEEEEEvNS4_8identityENS4_23SM90_TMA_LOAD_MULTICASTES1B_vS1C_EENS_8epilogue10collective6detail29Sm90TmaWarpSpecializedAdapterINS1G_15DefaultEpilogueISK_SL_SL_NS1F_6thread17LinearCombinationISK_Li1EffLNS1K_9ScaleType4KindE0ELNS_15FloatRoundStyleE2ESK_EENS1_15EpilogueDefaultEEEEEvvEEEEvNT_6ParamsE --------------------------
	.section	.nv.info._ZN7cutlass13device_kernelINS_4gemm6kernel13GemmUniversalIN4cute5tupleIJiiiiEEENS1_10collective13CollectiveMmaINS1_37MainloopSm90TmaGmmaWarpSpecializedFP8ILi9ENS5_IJNS4_1CILi2EEENSA_ILi1EEESC_EEENS1_35KernelTmaWarpSpecializedCooperativeEEENS5_IJNSA_ILi256EEENSA_ILi128EEENSA_ILi64EEEEEENS_12float_e5m2_tENS5_IJlSC_lEEESK_SL_NS4_8TiledMMAINS4_8MMA_AtomIJNS4_4SM904GMMA31MMA_64x128x32_F32E5M2E5M2_SS_TNILNSP_7ScaleInE1ELSR_1EEEEEENS4_6LayoutISD_NS5_IJSC_NSA_ILi0EEESV_EEEEENS5_IJNS4_10UnderscoreESY_SY_EEEEENS4_13SM90_TMA_LOADENS4_14ComposedLayoutINS4_7SwizzleILi2ELi4ELi3EEENS4_18smem_ptr_flag_bitsILi8EEENSU_INS5_IJNSA_ILi8EEESI_EEENS5_IJSI_SC_EEEEEEEvNS4_8identityENS4_23SM90_TMA_LOAD_MULTICASTES1B_vS1C_EENS_8epilogue10collective6detail29Sm90TmaWarpSpecializedAdapterINS1G_15DefaultEpilogueISK_SL_SL_NS1F_6thread17LinearCombinationISK_Li1EffLNS1K_9ScaleType4KindE0ELNS_15FloatRoundStyleE2ESK_EENS1_15EpilogueDefaultEEEEEvvEEEEvNT_6ParamsE,"",@"SHT_CUDA_INFO"
	.sectionflags	@""
	.align	4


	//----- nvinfo : EIATTR_CUDA_API_VERSION
	.align		4
        /*0000*/ 	.byte	0x04, 0x37
        /*0002*/ 	.short	(.L_18 - .L_17)
.L_17:
        /*0004*/ 	.word	0x00000082


	//----- nvinfo : EIATTR_KPARAM_INFO
	.align		4
.L_18:
        /*0008*/ 	.byte	0x04, 0x17
        /*000a*/ 	.short	(.L_20 - .L_19)
.L_19:
        /*000c*/ 	.word	0x00000000
        /*0010*/ 	.short	0x0000
        /*0012*/ 	.short	0x0070
        /*0014*/ 	.byte	0x00, 0xf0, 0x01, 0x10


	//----- nvinfo : EIATTR_SPARSE_MMA_MASK
	.align		4
.L_20:
        /*0018*/ 	.byte	0x03, 0x50
        /*001a*/ 	.short	0x0000


	//----- nvinfo : EIATTR_MAXREG_COUNT
	.align		4
        /*001c*/ 	.byte	0x03, 0x1b
        /*001e*/ 	.short	0x00a8


	//----- nvinfo : EIATTR_NUM_BARRIERS
	.align		4
        /*0020*/ 	.byte	0x02, 0x4c
        /*0022*/ 	.byte	0x01
	.zero		1


	//----- nvinfo : EIATTR_ANNOTATIONS
	.align		4
        /*0024*/ 	.byte	0x04, 0x55
        /*0026*/ 	.short	(.L_22 - .L_21)


	//   ....[0]....
.L_21:
        /*0028*/ 	.word	0x00000001
        /*002c*/ 	.byte	0xe0, 0x07, 0x00, 0x00, 0x01, 0x00, 0x00, 0x00, 0xd0, 0x08, 0x00, 0x00, 0x01, 0x00, 0x00, 0x00
        /* <DEDUP_REMOVED lines=198> */
        /*0c9c*/ 	.byte	0x70, 0x09, 0x01, 0x00


	//----- nvinfo : EIATTR_MERCURY_ISA_VERSION
	.align		4
.L_22:
        /*0ca0*/ 	.byte	0x03, 0x5f
        /*0ca2*/ 	.short	0x0101


	//----- nvinfo : EIATTR_INT_WARP_WIDE_INSTR_OFFSETS
	.align		4
        /*0ca4*/ 	.byte	0x04, 0x31
        /*0ca6*/ 	.short	(.L_24 - .L_23)


	//   ....[0]....
.L_23:
        /*0ca8*/ 	.word	0x00000620


	//   ....[1]....
        /*0cac*/ 	.word	0x00000640


	//   ....[2]....
        /*0cb0*/ 	.word	0x000007b0


	//----- nvinfo : EIATTR_COOP_GROUP_MASK_REGIDS
	.align		4
.L_24:
        /*0cb4*/ 	.byte	0x04, 0x29
        /*0cb6*/ 	.short	(.L_26 - .L_25)


	//   ....[0]....
.L_25:
        /*0cb8*/ 	.word	0xffffffff


	//   ....[1]....
        /*0cbc*/ 	.word	0xffffffff


	//   ....[2]....
        /*0cc0*/ 	.word	0xffffffff


	//   ....[3]....
        /*0cc4*/ 	.word	0xffffffff


	//   ....[4]....
        /*0cc8*/ 	.word	0xffffffff


	//   ....[5]....
        /*0ccc*/ 	.word	0xffffffff


	//----- nvinfo : EIATTR_COOP_GROUP_INSTR_OFFSETS
	.align		4
.L_26:
        /*0cd0*/ 	.byte	0x04, 0x28
        /*0cd2*/ 	.short	(.L_28 - .L_27)


	//   ....[0]....
.L_27:
        /*0cd4*/ 	.word	0x00000070


	//   ....[1]....
        /*0cd8*/ 	.word	0x00000080


	//   ....[2]....
        /*0cdc*/ 	.word	0x000001a0


	//   ....[3]....
        /*0ce0*/ 	.word	0x00000490


	//   ....[4]....
        /*0ce4*/ 	.word	0x00000910


	//   ....[5]....
        /*0ce8*/ 	.word	0x00001690


	//----- nvinfo : EIATTR_REG_RECONFIG
	.align		4
.L_28:
        /*0cec*/ 	.byte	0x01, 0x54
	.zero		2


	//----- nvinfo : EIATTR_MBARRIER_INSTR_OFFSETS
	.align		4
        /*0cf0*/ 	.byte	0x04, 0x39
        /*0cf2*/ 	.short	(.L_30 - .L_29)


	//   ....[0]....
.L_29:
        /*0cf4*/ 	.word	0x00000340
        /*0cf8*/ 	.word	0x000000ff
        /*0cfc*/ 	.word	0x00000000
        /*0d00*/ 	.short	0x0100
        /*0d02*/ 	.byte	0x09
	.zero		1


	//   ....[1]....
        /*0d04*/ 	.word	0x00000350
        /*0d08*/ 	.word	0x000000ff
        /*0d0c*/ 	.word	0x00000048
        /*0d10*/ 	.short	0x0100
        /*0d12*/ 	.byte	0x09
	.zero		1


	//   ....[2]....
        /*0d14*/ 	.word	0x00000360
        /*0d18*/ 	.word	0x000000ff
        /*0d1c*/ 	.word	0x00000008
        /*0d20*/ 	.short	0x0100
        /*0d22*/ 	.byte	0x09
	.zero		1


	//   ....[3]....
        /*0d24*/ 	.word	0x00000370
        /*0d28*/ 	.word	0x000000ff
        /*0d2c*/ 	.word	0x00000050
        /*0d30*/ 	.short	0x0100
        /*0d32*/ 	.byte	0x09
	.zero		1


	//   ....[4]....
        /*0d34*/ 	.word	0x00000380
        /*0d38*/ 	.word	0x000000ff
        /*0d3c*/ 	.word	0x00000010
        /*0d40*/ 	.short	0x0100
        /*0d42*/ 	.byte	0x09
	.zero		1


	//   ....[5]....
        /*0d44*/ 	.word	0x00000390
        /*0d48*/ 	.word	0x000000ff
        /*0d4c*/ 	.word	0x00000058
        /*0d50*/ 	.short	0x0100
        /*0d52*/ 	.byte	0x09
	.zero		1


	//   ....[6]....
        /*0d54*/ 	.word	0x000003a0
        /*0d58*/ 	.word	0x000000ff
        /*0d5c*/ 	.word	0x00000018
        /*0d60*/ 	.short	0x0100
        /*0d62*/ 	.byte	0x09
	.zero		1


	//   ....[7]....
        /*0d64*/ 	.word	0x000003b0
        /*0d68*/ 	.word	0x000000ff
        /*0d6c*/ 	.word	0x00000060
        /*0d70*/ 	.short	0x0100
        /*0d72*/ 	.byte	0x09
	.zero		1


	//   ....[8]....
        /*0d74*/ 	.word	0x000003c0
        /*0d78*/ 	.word	0x000000ff
        /*0d7c*/ 	.word	0x00000020
        /*0d80*/ 	.short	0x0100
        /*0d82*/ 	.byte	0x09
	.zero		1


	//   ....[9]....
        /*0d84*/ 	.word	0x000003d0
        /*0d88*/ 	.word	0x000000ff
        /*0d8c*/ 	.word	0x00000068
        /*0d90*/ 	.short	0x0100
        /*0d92*/ 	.byte	0x09
	.zero		1


	//   ....[10]....
        /*0d94*/ 	.word	0x000003e0
        /*0d98*/ 	.word	0x000000ff
        /*0d9c*/ 	.word	0x00000028
        /*0da0*/ 	.short	0x0100
        /*0da2*/ 	.byte	0x09
	.zero		1


	//   ....[11]....
        /*0da4*/ 	.word	0x000003f0
        /*0da8*/ 	.word	0x000000ff
        /*0dac*/ 	.word	0x00000070
        /*0db0*/ 	.short	0x0100
        /*0db2*/ 	.byte	0x09
	.zero		1


	//   ....[12]....
        /*0db4*/ 	.word	0x00000400
        /*0db8*/ 	.word	0x000000ff
        /*0dbc*/ 	.word	0x00000030
        /*0dc0*/ 	.short	0x0100
        /*0dc2*/ 	.byte	0x09
	.zero		1


	//   ....[13]....
        /*0dc4*/ 	.word	0x00000410
        /*0dc8*/ 	.word	0x000000ff
        /*0dcc*/ 	.word	0x00000078
        /*0dd0*/ 	.short	0x0100
        /*0dd2*/ 	.byte	0x09
	.zero		1


	//   ....[14]....
        /*0dd4*/ 	.word	0x00000420
        /*0dd8*/ 	.word	0x000000ff
        /*0ddc*/ 	.word	0x00000038
        /*0de0*/ 	.short	0x0100
        /*0de2*/ 	.byte	0x09
	.zero		1


	//   ....[15]....
        /*0de4*/ 	.word	0x00000430
        /*0de8*/ 	.word	0x000000ff
        /*0dec*/ 	.word	0x00000080
        /*0df0*/ 	.short	0x0100
        /*0df2*/ 	.byte	0x09
	.zero		1


	//   ....[16]....
        /*0df4*/ 	.word	0x00000440
        /*0df8*/ 	.word	0x000000ff
        /*0dfc*/ 	.word	0x00000040
        /*0e00*/ 	.short	0x0100
        /*0e02*/ 	.byte	0x09
	.zero		1


	//   ....[17]....
        /*0e04*/ 	.word	0x00000450
        /*0e08*/ 	.word	0x000000ff
        /*0e0c*/ 	.word	0x00000088
        /*0e10*/ 	.short	0x0100
        /*0e12*/ 	.byte	0x09
	.zero		1


	//   ....[18]....
        /*0e14*/ 	.word	0x00000840
        /*0e18*/ 	.word	0x000000ff
        /*0e1c*/ 	.word	0x000000a0
        /*0e20*/ 	.short	0x0100
        /*0e22*/ 	.byte	0x06
	.zero		1


	//   ....[19]....
        /*0e24*/ 	.word	0x000008b0
        /*0e28*/ 	.word	0x000000ff
        /*0e2c*/ 	.word	0x000000a8
        /*0e30*/ 	.short	0x0100
        /*0e32*/ 	.byte	0x06
	.zero		1


	//   ....[20]....
        /*0e34*/ 	.word	0x00001ea0
        /*0e38*/ 	.word	0x000000ff
        /*0e3c*/ 	.word	0x00000000
        /*0e40*/ 	.short	0x010a
        /*0e42*/ 	.byte	0x06
	.zero		1


	//   ....[21]....
        /*0e44*/ 	.word	0x00001ee0
        /*0e48*/ 	.word	0x000000ff
        /*0e4c*/ 	.word	0x00000000
        /*0e50*/ 	.short	0x010a
        /*0e52*/ 	.byte	0x06
	.zero		1


	//   ....[22]....
        /*0e54*/ 	.word	0x00003170
        /*0e58*/ 	.word	0x000000ff
        /*0e5c*/ 	.word	0x00000000
        /*0e60*/ 	.short	0x010a
        /*0e62*/ 	.byte	0x10
	.zero		1


	//   ....[23]....
        /*0e64*/ 	.word	0x000031b0
        /*0e68*/ 	.word	0x000000ff
        /*0e6c*/ 	.word	0x00000000
        /*0e70*/ 	.short	0x010a
        /*0e72*/ 	.byte	0x10
	.zero		1


	//   ....[24]....
        /*0e74*/ 	.word	0x000042c0
        /*0e78*/ 	.word	0x000000e5
        /*0e7c*/ 	.word	0x00000000
        /*0e80*/ 	.short	0x0101
        /*0e82*/ 	.byte	0x3f
	.zero		1


	//   ....[25]....
        /*0e84*/ 	.word	0x000054e0
        /*0e88*/ 	.word	0x00000018
        /*0e8c*/ 	.word	0x00000000
        /*0e90*/ 	.short	0x0101
        /*0e92*/ 	.byte	0x3f
	.zero		1


	//   ....[26]....
        /*0e94*/ 	.word	0x0000f8a0
        /*0e98*/ 	.word	0x0000000d
        /*0e9c*/ 	.word	0x00000048
        /*0ea0*/ 	.short	0x010a
        /*0ea2*/ 	.byte	0x3f
	.zero		1


	//   ....[27]....
        /*0ea4*/ 	.word	0x0000fc80
        /*0ea8*/ 	.word	0x00000004
        /*0eac*/ 	.word	0x000000a8
        /*0eb0*/ 	.short	0x0101
        /*0eb2*/ 	.byte	0x3f
	.zero		1


	//   ....[28]....
        /*0eb4*/ 	.word	0x000103f0
        /*0eb8*/ 	.word	0x00000005
        /*0ebc*/ 	.word	0x00000000
        /*0ec0*/ 	.short	0x010a
        /*0ec2*/ 	.byte	0x3f
	.zero		1


	//   ....[29]....
        /*0ec4*/ 	.word	0x00010470
        /*0ec8*/ 	.word	0x00000007
        /*0ecc*/ 	.word	0x00000000
        /*0ed0*/ 	.short	0x010a
        /*0ed2*/ 	.byte	0x3f
	.zero		1


	//   ....[30]....
        /*0ed4*/ 	.word	0x00010500
        /*0ed8*/ 	.word	0x00000006
        /*0edc*/ 	.word	0x00000000
        /*0ee0*/ 	.short	0x010a
        /*0ee2*/ 	.byte	0x3f
	.zero		1


	//   ....[31]....
        /*0ee4*/ 	.word	0x00010590
        /*0ee8*/ 	.word	0x00000007
        /*0eec*/ 	.word	0x00000000
        /*0ef0*/ 	.short	0x010a
        /*0ef2*/ 	.byte	0x3f
	.zero		1


	//   ....[32]....
        /*0ef4*/ 	.word	0x00010620
        /*0ef8*/ 	.word	0x00000006
        /*0efc*/ 	.word	0x00000000
        /*0f00*/ 	.short	0x010a
        /*0f02*/ 	.byte	0x3f
	.zero		1


	//   ....[33]....
        /*0f04*/ 	.word	0x000106b0
        /*0f08*/ 	.word	0x00000007
        /*0f0c*/ 	.word	0x00000000
        /*0f10*/ 	.short	0x010a
        /*0f12*/ 	.byte	0x3f
	.zero		1


	//   ....[34]....
        /*0f14*/ 	.word	0x00010740
        /*0f18*/ 	.word	0x00000006
        /*0f1c*/ 	.word	0x00000000
        /*0f20*/ 	.short	0x010a
        /*0f22*/ 	.byte	0x3f
	.zero		1


	//   ....[35]....
        /*0f24*/ 	.word	0x000107d0
        /*0f28*/ 	.word	0x00000007
        /*0f2c*/ 	.word	0x00000000
        /*0f30*/ 	.short	0x010a
        /*0f32*/ 	.byte	0x3f
	.zero		1


	//   ....[36]....
        /*0f34*/ 	.word	0x00010860
        /*0f38*/ 	.word	0x00000003
        /*0f3c*/ 	.word	0x00000000
        /*0f40*/ 	.short	0x010a
        /*0f42*/ 	.byte	0x3f
	.zero		1


	//   ....[37]....
        /*0f44*/ 	.word	0x000108d0
        /*0f48*/ 	.word	0x00000003
        /*0f4c*/ 	.word	0x00000000
        /*0f50*/ 	.short	0x010a
        /*0f52*/ 	.byte	0x3f
	.zero		1


	//   ....[38]....
        /*0f54*/ 	.word	0x00010940
        /*0f58*/ 	.word	0x00000000
        /*0f5c*/ 	.word	0x00000000
        /*0f60*/ 	.short	0x010a
        /*0f62*/ 	.byte	0x3f
	.zero		1


	//   ....[39]....
        /*0f64*/ 	.word	0x00010a20
        /*0f68*/ 	.word	0x0000000d
        /*0f6c*/ 	.word	0x00000048
        /*0f70*/ 	.short	0x010a
        /*0f72*/ 	.byte	0x3f
	.zero		1


	//   ....[40]....
        /*0f74*/ 	.word	0x00010af0
        /*0f78*/ 	.word	0x00000005
        /*0f7c*/ 	.word	0x00000000
        /*0f80*/ 	.short	0x010a
        /*0f82*/ 	.byte	0x3f
	.zero		1


	//   ....[41]....
        /*0f84*/ 	.word	0x00010b40
        /*0f88*/ 	.word	0x00000007
        /*0f8c*/ 	.word	0x00000000
        /*0f90*/ 	.short	0x010a
        /*0f92*/ 	.byte	0x3f
	.zero		1


	//   ....[42]....
        /*0f94*/ 	.word	0x00010b90
        /*0f98*/ 	.word	0x00000006
        /*0f9c*/ 	.word	0x00000000
        /*0fa0*/ 	.short	0x010a
        /*0fa2*/ 	.byte	0x3f
	.zero		1


	//   ....[43]....
        /*0fa4*/ 	.word	0x00010be0
        /*0fa8*/ 	.word	0x00000007
        /*0fac*/ 	.word	0x00000000
        /*0fb0*/ 	.short	0x010a
        /*0fb2*/ 	.byte	0x3f
	.zero		1


	//   ....[44]....
        /*0fb4*/ 	.word	0x00010c30
        /*0fb8*/ 	.word	0x00000006
        /*0fbc*/ 	.word	0x00000000
        /*0fc0*/ 	.short	0x010a
        /*0fc2*/ 	.byte	0x3f
	.zero		1


	//   ....[45]....
        /*0fc4*/ 	.word	0x00010c80
        /*0fc8*/ 	.word	0x00000007
        /*0fcc*/ 	.word	0x00000000
        /*0fd0*/ 	.short	0x010a
        /*0fd2*/ 	.byte	0x3f
	.zero		1


	//   ....[46]....
        /*0fd4*/ 	.word	0x00010cd0
        /*0fd8*/ 	.word	0x00000006
        /*0fdc*/ 	.word	0x00000000
        /*0fe0*/ 	.short	0x010a
        /*0fe2*/ 	.byte	0x3f
	.zero		1


	//   ....[47]....
        /*0fe4*/ 	.word	0x00010d20
        /*0fe8*/ 	.word	0x00000007
        /*0fec*/ 	.word	0x00000000
        /*0ff0*/ 	.short	0x010a
        /*0ff2*/ 	.byte	0x3f
	.zero		1


	//----- nvinfo : EIATTR_NUM_MBARRIERS
	.align		4
.L_30:
        /*0ff4*/ 	.byte	0x03, 0x38
        /*0ff6*/ 	.short	0x0014


	//----- nvinfo : EIATTR_EXIT_INSTR_OFFSETS
	.align		4
        /*0ff8*/ 	.byte	0x04, 0x1c
        /*0ffa*/ 	.short	(.L_32 - .L_31)


	//   ....[0]....
.L_31:
        /*0ffc*/ 	.word	0x00000aa0


	//   ....[1]....
        /*1000*/ 	.word	0x00001330


	//   ....[2]....
        /*1004*/ 	.word	0x0000ef80


	//   ....[3]....
        /*1008*/ 	.word	0x0000f510


	//   ....[4]....
        /*100c*/ 	.word	0x000108b0


	//----- nvinfo : EIATTR_MAX_THREADS
	.align		4
.L_32:
        /*1010*/ 	.byte	0x04, 0x05
        /*1012*/ 	.short	(.L_34 - .L_33)
.L_33:
        /*1014*/ 	.word	0x00000180
        /*1018*/ 	.word	0x00000001
        /*101c*/ 	.word	0x00000001


	//----- nvinfo : EIATTR_CRS_STACK_SIZE
	.align		4
.L_34:
        /*1020*/ 	.byte	0x04, 0x1e
        /*1022*/ 	.short	(.L_36 - .L_35)
.L_35:
        /*1024*/ 	.word	0x00000000


	//----- nvinfo : EIATTR_CBANK_PARAM_SIZE
	.align		4
.L_36:
        /*1028*/ 	.byte	0x03, 0x19
        /*102a*/ 	.short	0x0470


	//----- nvinfo : EIATTR_PARAM_CBANK
	.align		4
        /*102c*/ 	.byte	0x04, 0x0a
        /*102e*/ 	.short	(.L_38 - .L_37)
	.align		4
.L_37:
        /*1030*/ 	.word	index@(.nv.constant0._ZN7cutlass13device_kernelINS_4gemm6kernel13GemmUniversalIN4cute5tupleIJiiiiEEENS1_10collective13CollectiveMmaINS1_37MainloopSm90TmaGmmaWarpSpecializedFP8ILi9ENS5_IJNS4_1CILi2EEENSA_ILi1EEESC_EEENS1_35KernelTmaWarpSpecializedCooperativeEEENS5_IJNSA_ILi256EEENSA_ILi128EEENSA_ILi64EEEEEENS_12float_e5m2_tENS5_IJlSC_lEEESK_SL_NS4_8TiledMMAINS4_8MMA_AtomIJNS4_4SM904GMMA31MMA_64x128x32_F32E5M2E5M2_SS_TNILNSP_7ScaleInE1ELSR_1EEEEEENS4_6LayoutISD_NS5_IJSC_NSA_ILi0EEESV_EEEEENS5_IJNS4_10UnderscoreESY_SY_EEEEENS4_13SM90_TMA_LOADENS4_14ComposedLayoutINS4_7SwizzleILi2ELi4ELi3EEENS4_18smem_ptr_flag_bitsILi8EEENSU_INS5_IJNSA_ILi8EEESI_EEENS5_IJSI_SC_EEEEEEEvNS4_8identityENS4_23SM90_TMA_LOAD_MULTICASTES1B_vS1C_EENS_8epilogue10collective6detail29Sm90TmaWarpSpecializedAdapterINS1G_15DefaultEpilogueISK_SL_SL_NS1F_6thread17LinearCombinationISK_Li1EffLNS1K_9ScaleType4KindE0ELNS_15FloatRoundStyleE2ESK_EENS1_15EpilogueDefaultEEEEEvvEEEEvNT_6ParamsE)
        /*1034*/ 	.short	0x0210
        /*1036*/ 	.short	0x0470


	//----- nvinfo : EIATTR_SW_WAR
	.align		4
.L_38:
        /*1038*/ 	.byte	0x04, 0x36
        /*103a*/ 	.short	(.L_40 - .L_39)
.L_39:
        /*103c*/ 	.word	0x00000008
.L_40:


//--------------------- .nv.callgraph             --------------------------
	.section	.nv.callgraph,"",@"SHT_CUDA_CALLGRAPH"
	.align	4
	.sectionentsize	8
	.align		4
        /*0000*/ 	.word	0x00000000
	.align		4
        /*0004*/ 	.word	0xffffffff
	.align		4
        /*0008*/ 	.word	0x00000000
	.align		4
        /*000c*/ 	.word	0xfffffffe
	.align		4
        /*0010*/ 	.word	0x00000000
	.align		4
        /*0014*/ 	.word	0xfffffffd
	.align		4
        /*0018*/ 	.word	0x00000000
	.align		4
        /*001c*/ 	.word	0xfffffffc


//--------------------- .nv.constant4             --------------------------
	.section	.nv.constant4,"a",@progbits
	.align	8
	.align		8
.nv.constant4:
        /*0000*/ 	.dword	_ZN40_INTERNAL_c3993cd6_4_k_cu_3019a075_210394cuda3std3__45__cpo5beginE
	.align		8
        /*0008*/ 	.dword	_ZN40_INTERNAL_c3993cd6_4_k_cu_3019a075_210394cuda3std3__45__cpo3endE
	.align		8
        /*0010*/ 	.dword	_ZN40_INTERNAL_c3993cd6_4_k_cu_3019a075_210394cuda3std3__45__cpo6cbeginE
	.align		8
        /*0018*/ 	.dword	_ZN40_INTERNAL_c3993cd6_4_k_cu_3019a075_210394cuda3std3__45__cpo4cendE
	.align		8
        /*0020*/ 	.dword	_ZN40_INTERNAL_c3993cd6_4_k_cu_3019a075_210394cuda3std3__442_GLOBAL__N__c3993cd6_4_k_cu_3019a075_210396ignoreE
	.align		8
        /*0028*/ 	.dword	_ZN40_INTERNAL_c3993cd6_4_k_cu_3019a075_210394cuda3std3__419piecewise_constructE
	.align		8
        /*0030*/ 	.dword	_ZN40_INTERNAL_c3993cd6_4_k_cu_3019a075_210394cuda3std3__48in_placeE
	.align		8
        /*0038*/ 	.dword	_ZN40_INTERNAL_c3993cd6_4_k_cu_3019a075_210394cuda3std6ranges3__45__cpo4swapE
	.align		8
        /*0040*/ 	.dword	_ZN40_INTERNAL_c3993cd6_4_k_cu_3019a075_210394cuda3std6ranges3__45__cpo9iter_moveE
	.align		8
        /*0048*/ 	.dword	_ZN40_INTERNAL_c3993cd6_4_k_cu_3019a075_210394cute7productE
	.align		8
        /*0050*/ 	.dword	_ZN40_INTERNAL_c3993cd6_4_k_cu_3019a075_210394cute1_E


//--------------------- .text._ZN7cutlass13device_kernelINS_4gemm6kernel13GemmUniversalIN4cute5tupleIJiiiiEEENS1_10collective13CollectiveMmaINS1_37MainloopSm90TmaGmmaWarpSpecializedFP8ILi9ENS5_IJNS4_1CILi2EEENSA_ILi1EEESC_EEENS1_35KernelTmaWarpSpecializedCooperativeEEENS5_IJNSA_ILi256EEENSA_ILi128EEENSA_ILi64EEEEEENS_12float_e5m2_tENS5_IJlSC_lEEESK_SL_NS4_8TiledMMAINS4_8MMA_AtomIJNS4_4SM904GMMA31MMA_64x128x32_F32E5M2E5M2_SS_TNILNSP_7ScaleInE1ELSR_1EEEEEENS4_6LayoutISD_NS5_IJSC_NSA_ILi0EEESV_EEEEENS5_IJNS4_10UnderscoreESY_SY_EEEEENS4_13SM90_TMA_LOADENS4_14ComposedLayoutINS4_7SwizzleILi2ELi4ELi3EEENS4_18smem_ptr_flag_bitsILi8EEENSU_INS5_IJNSA_ILi8EEESI_EEENS5_IJSI_SC_EEEEEEEvNS4_8identityENS4_23SM90_TMA_LOAD_MULTICASTES1B_vS1C_EENS_8epilogue10collective6detail29Sm90TmaWarpSpecializedAdapterINS1G_15DefaultEpilogueISK_SL_SL_NS1F_6thread17LinearCombinationISK_Li1EffLNS1K_9ScaleType4KindE0ELNS_15FloatRoundStyleE2ESK_EENS1_15EpilogueDefaultEEEEEvvEEEEvNT_6ParamsE --------------------------
	.section	.text._ZN7cutlass13device_kernelINS_4gemm6kernel13GemmUniversalIN4cute5tupleIJiiiiEEENS1_10collective13CollectiveMmaINS1_37MainloopSm90TmaGmmaWarpSpecializedFP8ILi9ENS5_IJNS4_1CILi2EEENSA_ILi1EEESC_EEENS1_35KernelTmaWarpSpecializedCooperativeEEENS5_IJNSA_ILi256EEENSA_ILi128EEENSA_ILi64EEEEEENS_12float_e5m2_tENS5_IJlSC_lEEESK_SL_NS4_8TiledMMAINS4_8MMA_AtomIJNS4_4SM904GMMA31MMA_64x128x32_F32E5M2E5M2_SS_TNILNSP_7ScaleInE1ELSR_1EEEEEENS4_6LayoutISD_NS5_IJSC_NSA_ILi0EEESV_EEEEENS5_IJNS4_10UnderscoreESY_SY_EEEEENS4_13SM90_TMA_LOADENS4_14ComposedLayoutINS4_7SwizzleILi2ELi4ELi3EEENS4_18smem_ptr_flag_bitsILi8EEENSU_INS5_IJNSA_ILi8EEESI_EEENS5_IJSI_SC_EEEEEEEvNS4_8identityENS4_23SM90_TMA_LOAD_MULTICASTES1B_vS1C_EENS_8epilogue10collective6detail29Sm90TmaWarpSpecializedAdapterINS1G_15DefaultEpilogueISK_SL_SL_NS1F_6thread17LinearCombinationISK_Li1EffLNS1K_9ScaleType4KindE0ELNS_15FloatRoundStyleE2ESK_EENS1_15EpilogueDefaultEEEEEvvEEEEvNT_6ParamsE,"ax",@progbits
	.align	128
.text._ZN7cutlass13device_kernelINS_4gemm6kernel13GemmUniversalIN4cute5tupleIJiiiiEEENS1_10collective13CollectiveMmaINS1_37MainloopSm90TmaGmmaWarpSpecializedFP8ILi9ENS5_IJNS4_1CILi2EEENSA_ILi1EEESC_EEENS1_35KernelTmaWarpSpecializedCooperativeEEENS5_IJNSA_ILi256EEENSA_ILi128EEENSA_ILi64EEEEEENS_12float_e5m2_tENS5_IJlSC_lEEESK_SL_NS4_8TiledMMAINS4_8MMA_AtomIJNS4_4SM904GMMA31MMA_64x128x32_F32E5M2E5M2_SS_TNILNSP_7ScaleInE1ELSR_1EEEEEENS4_6LayoutISD_NS5_IJSC_NSA_ILi0EEESV_EEEEENS5_IJNS4_10UnderscoreESY_SY_EEEEENS4_13SM90_TMA_LOADENS4_14ComposedLayoutINS4_7SwizzleILi2ELi4ELi3EEENS4_18smem_ptr_flag_bitsILi8EEENSU_INS5_IJNSA_ILi8EEESI_EEENS5_IJSI_SC_EEEEEEEvNS4_8identityENS4_23SM90_TMA_LOAD_MULTICASTES1B_vS1C_EENS_8epilogue10collective6detail29Sm90TmaWarpSpecializedAdapterINS1G_15DefaultEpilogueISK_SL_SL_NS1F_6thread17LinearCombinationISK_Li1EffLNS1K_9ScaleType4KindE0ELNS_15FloatRoundStyleE2ESK_EENS1_15EpilogueDefaultEEEEEvvEEEEvNT_6ParamsE:
        .type           _ZN7cutlass13device_kernelINS_4gemm6kernel13GemmUniversalIN4cute5tupleIJiiiiEEENS1_10collective13CollectiveMmaINS1_37MainloopSm90TmaGmmaWarpSpecializedFP8ILi9ENS5_IJNS4_1CILi2EEENSA_ILi1EEESC_EEENS1_35KernelTmaWarpSpecializedCooperativeEEENS5_IJNSA_ILi256EEENSA_ILi128EEENSA_ILi64EEEEEENS_12float_e5m2_tENS5_IJlSC_lEEESK_SL_NS4_8TiledMMAINS4_8MMA_AtomIJNS4_4SM904GMMA31MMA_64x128x32_F32E5M2E5M2_SS_TNILNSP_7ScaleInE1ELSR_1EEEEEENS4_6LayoutISD_NS5_IJSC_NSA_ILi0EEESV_EEEEENS5_IJNS4_10UnderscoreESY_SY_EEEEENS4_13SM90_TMA_LOADENS4_14ComposedLayoutINS4_7SwizzleILi2ELi4ELi3EEENS4_18smem_ptr_flag_bitsILi8EEENSU_INS5_IJNSA_ILi8EEESI_EEENS5_IJSI_SC_EEEEEEEvNS4_8identityENS4_23SM90_TMA_LOAD_MULTICASTES1B_vS1C_EENS_8epilogue10collective6detail29Sm90TmaWarpSpecializedAdapterINS1G_15DefaultEpilogueISK_SL_SL_NS1F_6thread17LinearCombinationISK_Li1EffLNS1K_9ScaleType4KindE0ELNS_15FloatRoundStyleE2ESK_EENS1_15EpilogueDefaultEEEEEvvEEEEvNT_6ParamsE,@function
        .size           _ZN7cutlass13device_kernelINS_4gemm6kernel13GemmUniversalIN4cute5tupleIJiiiiEEENS1_10collective13CollectiveMmaINS1_37MainloopSm90TmaGmmaWarpSpecializedFP8ILi9ENS5_IJNS4_1CILi2EEENSA_ILi1EEESC_EEENS1_35KernelTmaWarpSpecializedCooperativeEEENS5_IJNSA_ILi256EEENSA_ILi128EEENSA_ILi64EEEEEENS_12float_e5m2_tENS5_IJlSC_lEEESK_SL_NS4_8TiledMMAINS4_8MMA_AtomIJNS4_4SM904GMMA31MMA_64x128x32_F32E5M2E5M2_SS_TNILNSP_7ScaleInE1ELSR_1EEEEEENS4_6LayoutISD_NS5_IJSC_NSA_ILi0EEESV_EEEEENS5_IJNS4_10UnderscoreESY_SY_EEEEENS4_13SM90_TMA_LOADENS4_14ComposedLayoutINS4_7SwizzleILi2ELi4ELi3EEENS4_18smem_ptr_flag_bitsILi8EEENSU_INS5_IJNSA_ILi8EEESI_EEENS5_IJSI_SC_EEEEEEEvNS4_8identityENS4_23SM90_TMA_LOAD_MULTICASTES1B_vS1C_EENS_8epilogue10collective6detail29Sm90TmaWarpSpecializedAdapterINS1G_15DefaultEpilogueISK_SL_SL_NS1F_6thread17LinearCombinationISK_Li1EffLNS1K_9ScaleType4KindE0ELNS_15FloatRoundStyleE2ESK_EENS1_15EpilogueDefaultEEEEEvvEEEEvNT_6ParamsE,(.L_x_345 - _ZN7cutlass13device_kernelINS_4gemm6kernel13GemmUniversalIN4cute5tupleIJiiiiEEENS1_10collective13CollectiveMmaINS1_37MainloopSm90TmaGmmaWarpSpecializedFP8ILi9ENS5_IJNS4_1CILi2EEENSA_ILi1EEESC_EEENS1_35KernelTmaWarpSpecializedCooperativeEEENS5_IJNSA_ILi256EEENSA_ILi128EEENSA_ILi64EEEEEENS_12float_e5m2_tENS5_IJlSC_lEEESK_SL_NS4_8TiledMMAINS4_8MMA_AtomIJNS4_4SM904GMMA31MMA_64x128x32_F32E5M2E5M2_SS_TNILNSP_7ScaleInE1ELSR_1EEEEEENS4_6LayoutISD_NS5_IJSC_NSA_ILi0EEESV_EEEEENS5_IJNS4_10UnderscoreESY_SY_EEEEENS4_13SM90_TMA_LOADENS4_14ComposedLayoutINS4_7SwizzleILi2ELi4ELi3EEENS4_18smem_ptr_flag_bitsILi8EEENSU_INS5_IJNSA_ILi8EEESI_EEENS5_IJSI_SC_EEEEEEEvNS4_8identityENS4_23SM90_TMA_LOAD_MULTICASTES1B_vS1C_EENS_8epilogue10collective6detail29Sm90TmaWarpSpecializedAdapterINS1G_15DefaultEpilogueISK_SL_SL_NS1F_6thread17LinearCombinationISK_Li1EffLNS1K_9ScaleType4KindE0ELNS_15FloatRoundStyleE2ESK_EENS1_15EpilogueDefaultEEEEEvvEEEEvNT_6ParamsE)
        .other          _ZN7cutlass13device_kernelINS_4gemm6kernel13GemmUniversalIN4cute5tupleIJiiiiEEENS1_10collective13CollectiveMmaINS1_37MainloopSm90TmaGmmaWarpSpecializedFP8ILi9ENS5_IJNS4_1CILi2EEENSA_ILi1EEESC_EEENS1_35KernelTmaWarpSpecializedCooperativeEEENS5_IJNSA_ILi256EEENSA_ILi128EEENSA_ILi64EEEEEENS_12float_e5m2_tENS5_IJlSC_lEEESK_SL_NS4_8TiledMMAINS4_8MMA_AtomIJNS4_4SM904GMMA31MMA_64x128x32_F32E5M2E5M2_SS_TNILNSP_7ScaleInE1ELSR_1EEEEEENS4_6LayoutISD_NS5_IJSC_NSA_ILi0EEESV_EEEEENS5_IJNS4_10UnderscoreESY_SY_EEEEENS4_13SM90_TMA_LOADENS4_14ComposedLayoutINS4_7SwizzleILi2ELi4ELi3EEENS4_18smem_ptr_flag_bitsILi8EEENSU_INS5_IJNSA_ILi8EEESI_EEENS5_IJSI_SC_EEEEEEEvNS4_8identityENS4_23SM90_TMA_LOAD_MULTICASTES1B_vS1C_EENS_8epilogue10collective6detail29Sm90TmaWarpSpecializedAdapterINS1G_15DefaultEpilogueISK_SL_SL_NS1F_6thread17LinearCombinationISK_Li1EffLNS1K_9ScaleType4KindE0ELNS_15FloatRoundStyleE2ESK_EENS1_15EpilogueDefaultEEEEEvvEEEEvNT_6ParamsE,@"STO_CUDA_ENTRY STV_DEFAULT"
_ZN7cutlass13device_kernelINS_4gemm6kernel13GemmUniversalIN4cute5tupleIJiiiiEEENS1_10collective13CollectiveMmaINS1_37MainloopSm90TmaGmmaWarpSpecializedFP8ILi9ENS5_IJNS4_1CILi2EEENSA_ILi1EEESC_EEENS1_35KernelTmaWarpSpecializedCooperativeEEENS5_IJNSA_ILi256EEENSA_ILi128EEENSA_ILi64EEEEEENS_12float_e5m2_tENS5_IJlSC_lEEESK_SL_NS4_8TiledMMAINS4_8MMA_AtomIJNS4_4SM904GMMA31MMA_64x128x32_F32E5M2E5M2_SS_TNILNSP_7ScaleInE1ELSR_1EEEEEENS4_6LayoutISD_NS5_IJSC_NSA_ILi0EEESV_EEEEENS5_IJNS4_10UnderscoreESY_SY_EEEEENS4_13SM90_TMA_LOADENS4_14ComposedLayoutINS4_7SwizzleILi2ELi4ELi3EEENS4_18smem_ptr_flag_bitsILi8EEENSU_INS5_IJNSA_ILi8EEESI_EEENS5_IJSI_SC_EEEEEEEvNS4_8identityENS4_23SM90_TMA_LOAD_MULTICASTES1B_vS1C_EENS_8epilogue10collective6detail29Sm90TmaWarpSpecializedAdapterINS1G_15DefaultEpilogueISK_SL_SL_NS1F_6thread17LinearCombinationISK_Li1EffLNS1K_9ScaleType4KindE0ELNS_15FloatRoundStyleE2ESK_EENS1_15EpilogueDefaultEEEEEvvEEEEvNT_6ParamsE:
[----:B------:R-:W0:Y:S02]  /*0000*/  LDC R1, c[0x0][0x28] ;  /* 0x00000a00ff017b82 */ /* 0x000e240000000800 */
[----:B0-----:R-:W-:Y:S01]  /*0010*/  VIADD R1, R1, 0xfffffef8 ;  /* 0xfffffef801017836 */ /* 0x001fe20000000000 */
[----:B------:R-:W0:Y:S01]  /*0020*/  S2R R4, SR_TID.X ;  /* 0x0000000000047919 */ /* 0x000e220000002100 */
[----:B------:R-:W-:Y:S01]  /*0030*/  ELECT P0, URZ, PT ;  /* 0x00000000003f782f */ /* 0x000fe20003800000 */
[----:B------:R-:W-:Y:S01]  /*0040*/  BSSY B0, `(.L_x_0) ;  /* 0x0000015000007945 */ /* 0x000fe20003800000 */
[--C-:B0-----:R-:W-:Y:S02]  /*0050*/  SHF.R.U32.HI R0, RZ, 0x5, R4.reuse ;  /* 0x00000005ff007819 */ /* 0x101fe40000011604 */
[----:B------:R-:W-:-:S03]  /*0060*/  SHF.R.U32.HI R2, RZ, 0x7, R4 ;  /* 0x00000007ff027819 */ /* 0x000fc60000011604 */
[----:B------:R-:W0:Y:S04]  /*0070*/  SHFL.IDX PT, R3, R0, RZ, 0x1f ;  /* 0x00001fff00037589 */ /* 0x000e2800000e0000 */
[----:B------:R-:W1:Y:S01]  /*0080*/  SHFL.IDX PT, R2, R2, RZ, 0x1f ;  /* 0x00001fff02027589 */ /* 0x000e6200000e0000 */
[----:B0-----:R-:W-:Y:S02]  /*0090*/  R2UR UR4, R3 ;  /* 0x00000000030472ca */ /* 0x001fe400000e0000 */
[----:B-1----:R-:W-:-:S11]  /*00a0*/  R2UR UR6, R2 ;  /* 0x00000000020672ca */ /* 0x002fd600000e0000 */
[----:B------:R-:W-:Y:S02]  /*00b0*/  USHF.R.S32.HI UR5, URZ, 0x1f, UR4 ;  /* 0x0000001f3f057899 */ /* 0x000fe40008011404 */
[----:B------:R-:W-:Y:S02]  /*00c0*/  ISETP.NE.OR P0, PT, RZ, UR4, !P0 ;  /* 0x00000004ff007c0c */ /* 0x000fe4000c705670 */
[----:B------:R-:W-:-:S04]  /*00d0*/  ULEA.HI UR5, UR5, UR4, URZ, 0x2 ;  /* 0x0000000405057291 */ /* 0x000fc8000f8f103f */
[----:B------:R-:W-:-:S04]  /*00e0*/  ULOP3.LUT UR5, UR5, 0xfffffffc, URZ, 0xc0, !UPT ;  /* 0xfffffffc05057892 */ /* 0x000fc8000f8ec03f */
[----:B------:R-:W-:-:S03]  /*00f0*/  UIADD3 UR8, UR4, -UR5, URZ ;  /* 0x8000000504087290 */ /* 0x000fc6000fffe03f */
[----:B------:R-:W-:Y:S09]  /*0100*/  @P0 BRA `(.L_x_1) ;  /* 0x0000000000200947 */ /* 0x000ff20003800000 */
[----:B------:R-:W-:Y:S02]  /*0110*/  ULDC.64 UR4, c[0x0][0x198] ;  /* 0x0000660000047ab9 */ /* 0x000fe40000000a00 */
[----:B------:R-:W-:Y:S02]  /*0120*/  UIADD3 UR10, UP0, UR4, 0xf0, URZ ;  /* 0x000000f0040a7890 */ /* 0x000fe4000ff1e03f */
[----:B------:R-:W-:Y:S02]  /*0130*/  UIADD3 UR4, UP1, UR4, 0x1f0, URZ ;  /* 0x000001f004047890 */ /* 0x000fe4000ff3e03f */
[----:B------:R-:W-:Y:S02]  /*0140*/  UIADD3.X UR11, URZ, UR5, URZ, UP0, !UPT ;  /* 0x000000053f0b7290 */ /* 0x000fe400087fe43f */
[----:B------:R-:W-:-:S07]  /*0150*/  UIADD3.X UR5, URZ, UR5, URZ, UP1, !UPT ;  /* 0x000000053f057290 */ /* 0x000fce0008ffe43f */
[----:B------:R0:W-:Y:S02]  /*0160*/  UTMACCTL.PF [UR10] ;  /* 0x000000000a0079b9 */ /* 0x0001e40008040000 */
[----:B------:R0:W-:Y:S02]  /*0170*/  UTMACCTL.PF [UR4] ;  /* 0x00000000040079b9 */ /* 0x0001e40008040000 */
[----:B0-----:R-:W-:Y:S01]  /*0180*/  NOP ;  /* 0x0000000000007918 */ /* 0x001fe20000000000 */
.L_x_1:
[----:B------:R-:W-:Y:S05]  /*0190*/  BSYNC B0 ;  /* 0x0000000000007941 */ /* 0x000fea0003800000 */
.L_x_0:
[----:B------:R-:W0:Y:S01]  /*01a0*/  SHFL.IDX PT, R3, R0, RZ, 0x1f ;  /* 0x00001fff00037589 */ /* 0x000e2200000e0000 */
[----:B------:R-:W-:Y:S01]  /*01b0*/  UISETP.NE.AND UP0, UPT, UR8, 0x3, UPT ;  /* 0x000000030800788c */ /* 0x000fe2000bf05270 */
[----:B------:R-:W-:Y:S01]  /*01c0*/  ISETP.NE.AND P1, PT, RZ, UR6, PT ;  /* 0x00000006ff007c0c */ /* 0x000fe2000bf25270 */
[----:B------:R-:W-:Y:S02]  /*01d0*/  UIADD3 UR10, UR6, -0x1, URZ ;  /* 0xffffffff060a7890 */ /* 0x000fe4000fffe03f */
[----:B------:R-:W-:Y:S02]  /*01e0*/  UISETP.EQ.OR UP0, UPT, UR8, URZ, !UP0 ;  /* 0x0000003f0800728c */ /* 0x000fe4000c702670 */
[----:B------:R-:W-:Y:S02]  /*01f0*/  UISETP.GE.U32.AND UP1, UPT, UR10, 0x2, UPT ;  /* 0x000000020a00788c */ /* 0x000fe4000bf26070 */
[----:B------:R-:W-:-:S04]  /*0200*/  UISETP.EQ.AND UP0, UPT, UR6, URZ, UP0 ;  /* 0x0000003f0600728c */ /* 0x000fc80008702270 */
[----:B------:R-:W-:-:S04]  /*0210*/  USEL UR13, URZ, 0x1, !UP0 ;  /* 0x000000013f0d7887 */ /* 0x000fc8000c000000 */
[----:B------:R-:W-:Y:S01]  /*0220*/  USEL UR13, UR13, 0x2, UP1 ;  /* 0x000000020d0d7887 */ /* 0x000fe20008800000 */
[----:B0-----:R-:W-:-:S13]  /*0230*/  ISETP.NE.AND P0, PT, R3, RZ, PT ;  /* 0x000000ff0300720c */ /* 0x001fda0003f05270 */
[----:B------:R-:W-:Y:S05]  /*0240*/  @P0 BRA `(.L_x_2) ;  /* 0x00000000008c0947 */ /* 0x000fea0003800000 */
[----:B------:R-:W-:Y:S01]  /*0250*/  ELECT P0, URZ, PT ;  /* 0x00000000003f782f */ /* 0x000fe20003800000 */
[----:B------:R-:W-:-:S12]  /*0260*/  BSSY B0, `(.L_x_2) ;  /* 0x0000021000007945 */ /* 0x000fd80003800000 */
[----:B------:R-:W-:Y:S05]  /*0270*/  @!P0 BRA `(.L_x_3) ;  /* 0x00000000007c8947 */ /* 0x000fea0003800000 */
[----:B------:R-:W0:Y:S01]  /*0280*/  S2UR UR9, SR_CgaCtaId ;  /* 0x00000000000979c3 */ /* 0x000e220000008800 */
[----:B------:R-:W-:Y:S01]  /*0290*/  UMOV UR4, 0x400 ;  /* 0x0000040000047882 */ /* 0x000fe20000000000 */
[----:B------:R-:W-:Y:S01]  /*02a0*/  UMOV UR5, 0x1 ;  /* 0x0000000100057882 */ /* 0x000fe20000000000 */
[----:B------:R-:W-:Y:S02]  /*02b0*/  UMOV UR6, 0x4 ;  /* 0x0000000400067882 */ /* 0x000fe40000000000 */
[----:B------:R-:W-:-:S04]  /*02c0*/  UIADD3 UR6, -UR6, 0x100000, URZ ;  /* 0x0010000006067890 */ /* 0x000fc8000fffe13f */
[----:B------:R-:W-:Y:S02]  /*02d0*/  USHF.L.U32 UR7, UR6, 0xb, URZ ;  /* 0x0000000b06077899 */ /* 0x000fe4000800063f */
[----:B------:R-:W-:Y:S02]  /*02e0*/  USHF.L.U32 UR6, UR6, 0x1, URZ ;  /* 0x0000000106067899 */ /* 0x000fe4000800063f */
[----:B0-----:R-:W-:Y:S02]  /*02f0*/  ULEA UR9, UR9, UR4, 0x18 ;  /* 0x0000000409097291 */ /* 0x001fe4000f8ec03f */
[----:B------:R-:W-:-:S04]  /*0300*/  UIADD3 UR4, -UR5, 0x100000, URZ ;  /* 0x0010000005047890 */ /* 0x000fc8000fffe13f */
[----:B------:R-:W-:Y:S02]  /*0310*/  USHF.L.U32 UR5, UR4, 0xb, URZ ;  /* 0x0000000b04057899 */ /* 0x000fe4000800063f */
[----:B------:R-:W-:Y:S01]  /*0320*/  USHF.L.U32 UR4, UR4, 0x1, URZ ;  /* 0x0000000104047899 */ /* 0x000fe2000800063f */
[----:B------:R-:W0:Y:S11]  /*0330*/  FENCE.VIEW.ASYNC.S ;  /* 0x00000000000073c6 */ /* 0x000e360000000000 */
[----:B0-----:R0:W1:Y:S01]  /*0340*/  SYNCS.EXCH.64 URZ, [UR9], UR4 ;  /* 0x00000004093f75b2 */ /* 0x0010620008000100 */
[----:B------:R0:W2:Y:S01]  /*0350*/  SYNCS.EXCH.64 URZ, [UR9+0x48], UR6 ;  /* 0x00004806093f75b2 */ /* 0x0000a20008000100 */
[----:B------:R0:W3:Y:S01]  /*0360*/  SYNCS.EXCH.64 URZ, [UR9+0x8], UR4 ;  /* 0x00000804093f75b2 */ /* 0x0000e20008000100 */
[----:B------:R0:W4:Y:S01]  /*0370*/  SYNCS.EXCH.64 URZ, [UR9+0x50], UR6 ;  /* 0x00005006093f75b2 */ /* 0x0001220008000100 */
[----:B------:R0:W0:Y:S01]  /*0380*/  SYNCS.EXCH.64 URZ, [UR9+0x10], UR4 ;  /* 0x00001004093f75b2 */ /* 0x0000220008000100 */
        /* <DEDUP_REMOVED lines=13> */
[----:B------:R-:W-:Y:S01]  /*0460*/  NOP ;  /* 0x0000000000007918 */ /* 0x000fe20000000000 */
.L_x_3:
[----:B0-----:R-:W-:Y:S05]  /*0470*/  BSYNC B0 ;  /* 0x0000000000007941 */ /* 0x001fea0003800000 */
.L_x_2:
[----:B------:R-:W-:Y:S01]  /*0480*/  SHF.R.S32.HI R2, RZ, 0x1f, R4 ;  /* 0x0000001fff027819 */ /* 0x000fe20000011404 */
[----:B------:R-:W0:Y:S01]  /*0490*/  SHFL.IDX PT, R0, R0, RZ, 0x1f ;  /* 0x00001fff00007589 */ /* 0x000e2200000e0000 */
[----:B------:R-:W5:Y:S01]  /*04a0*/  S2UR UR9, SR_CTAID.X ;  /* 0x00000000000979c3 */ /* 0x000f620000002500 */
[----:B------:R-:W-:Y:S02]  /*04b0*/  ELECT P0, URZ, PT ;  /* 0x00000000003f782f */ /* 0x000fe40003800000 */
[----:B------:R-:W-:Y:S01]  /*04c0*/  LEA.HI R2, R2, R4, RZ, 0x7 ;  /* 0x0000000402027211 */ /* 0x000fe200078f38ff */
[----:B------:R-:W-:Y:S01]  /*04d0*/  ULDC UR4, c[0x0][0x150] ;  /* 0x0000540000047ab9 */ /* 0x000fe20000000800 */
[----:B------:R-:W-:Y:S01]  /*04e0*/  SHF.R.S32.HI R6, RZ, 0x1f, R3 ;  /* 0x0000001fff067819 */ /* 0x000fe20000011403 */
[----:B------:R-:W-:Y:S01]  /*04f0*/  NOP ;  /* 0x0000000000007918 */ /* 0x000fe20000000000 */
[----:B------:R-:W-:Y:S01]  /*0500*/  LOP3.LUT R2, R2, 0xffffff80, RZ, 0xc0, !PT ;  /* 0xffffff8002027812 */ /* 0x000fe200078ec0ff */
[----:B------:R-:W-:Y:S01]  /*0510*/  NOP ;  /* 0x0000000000007918 */ /* 0x000fe20000000000 */
[----:B------:R-:W-:Y:S01]  /*0520*/  LEA.HI R6, R6, R3, RZ, 0x2 ;  /* 0x0000000306067211 */ /* 0x000fe200078f10ff */
[----:B------:R-:W1:Y:S02]  /*0530*/  LDC R8, c[0x0][0x144] ;  /* 0x00005100ff087b82 */ /* 0x000e640000000800 */
[----:B------:R-:W-:Y:S01]  /*0540*/  IMAD.IADD R4, R4, 0x1, -R2 ;  /* 0x0000000104047824 */ /* 0x000fe200078e0a02 */
[----:B------:R-:W-:Y:S01]  /*0550*/  LOP3.LUT R6, R6, 0x3ffffffc, RZ, 0xc0, !PT ;  /* 0x3ffffffc06067812 */ /* 0x000fe200078ec0ff */
[----:B------:R-:W2:Y:S03]  /*0560*/  S2R R2, SR_CTAID.Y ;  /* 0x0000000000027919 */ /* 0x000ea60000002600 */
[----:B------:R-:W-:Y:S01]  /*0570*/  SHF.R.S32.HI R5, RZ, 0x1f, R4 ;  /* 0x0000001fff057819 */ /* 0x000fe20000011404 */
[----:B------:R-:W-:Y:S01]  /*0580*/  IMAD.IADD R6, R3, 0x1, -R6 ;  /* 0x0000000103067824 */ /* 0x000fe200078e0a06 */
[----:B------:R-:W3:Y:S02]  /*0590*/  LDC R11, c[0x0][0x148] ;  /* 0x00005200ff0b7b82 */ /* 0x000ee40000000800 */
[----:B------:R-:W-:-:S02]  /*05a0*/  LEA.HI R5, R5, R4, RZ, 0x3 ;  /* 0x0000000405057211 */ /* 0x000fc400078f18ff */
[----:B0-----:R-:W-:Y:S02]  /*05b0*/  ISETP.NE.OR P0, PT, R0, RZ, !P0 ;  /* 0x000000ff0000720c */ /* 0x001fe40004705670 */
[--C-:B------:R-:W-:Y:S02]  /*05c0*/  SHF.R.S32.HI R0, RZ, 0x3, R5.reuse ;  /* 0x00000003ff007819 */ /* 0x100fe40000011405 */
[----:B------:R-:W-:Y:S02]  /*05d0*/  SHF.R.S32.HI R5, RZ, 0x1f, R5 ;  /* 0x0000001fff057819 */ /* 0x000fe40000011405 */
[----:B-----5:R-:W-:Y:S02]  /*05e0*/  I2FP.F32.U32 R7, UR9 ;  /* 0x0000000900077c45 */ /* 0x020fe40008201000 */
[----:B------:R-:W-:-:S03]  /*05f0*/  LEA.HI R5, R5, R0, RZ, 0x2 ;  /* 0x0000000005057211 */ /* 0x000fc600078f10ff */
[----:B------:R-:W-:Y:S01]  /*0600*/  FMUL R7, R7, UR4 ;  /* 0x0000000407077c20 */ /* 0x000fe20008400000 */
[----:B------:R-:W-:Y:S01]  /*0610*/  LOP3.LUT R5, R5, 0xfffffffc, RZ, 0xc0, !PT ;  /* 0xfffffffc05057812 */ /* 0x000fe200078ec0ff */
[----:B------:R-:W-:Y:S01]  /*0620*/  VOTEU.ALL UP0, P0 ;  /* 0x00000000003f7886 */ /* 0x000fe20000000000 */
[----:B------:R-:W-:Y:S01]  /*0630*/  ULDC UR4, c[0x0][0x154] ;  /* 0x0000550000047ab9 */ /* 0x000fe20000000800 */
[----:B------:R-:W-:Y:S02]  /*0640*/  VOTEU.ALL UP1, P0 ;  /* 0x00000000003f7886 */ /* 0x000fe40000020000 */
[----:B------:R-:W0:Y:S01]  /*0650*/  F2I.U32.TRUNC.NTZ R7, R7 ;  /* 0x0000000700077305 */ /* 0x000e22000020f000 */
[----:B------:R-:W-:Y:S01]  /*0660*/  IMAD.IADD R5, R0, 0x1, -R5 ;  /* 0x0000000100057824 */ /* 0x000fe200078e0a05 */
[----:B------:R-:W5:Y:S01]  /*0670*/  @!UP0 S2UR UR7, SR_CgaCtaId ;  /* 0x00000000000789c3 */ /* 0x000f620000008800 */
[----:B------:R-:W-:Y:S02]  /*0680*/  @!UP0 UMOV UR6, 0x400 ;  /* 0x0000040000068882 */ /* 0x000fe40000000000 */
[----:B------:R-:W-:Y:S01]  /*0690*/  IMAD R5, R6, 0x4, R5 ;  /* 0x0000000406057824 */ /* 0x000fe200078e0205 */
[----:B--2---:R-:W-:-:S04]  /*06a0*/  I2FP.F32.U32 R9, R2 ;  /* 0x0000000200097245 */ /* 0x004fc80000201000 */
[----:B------:R-:W-:Y:S01]  /*06b0*/  LEA.HI R0, R5, R5, RZ, 0x1 ;  /* 0x0000000505007211 */ /* 0x000fe200078f08ff */
[----:B------:R-:W-:Y:S01]  /*06c0*/  FMUL R9, R9, UR4 ;  /* 0x0000000409097c20 */ /* 0x000fe20008400000 */
[----:B------:R-:W-:Y:S02]  /*06d0*/  UMOV UR4, 0x20 ;  /* 0x0000002000047882 */ /* 0x000fe40000000000 */
[----:B------:R-:W-:Y:S01]  /*06e0*/  LOP3.LUT R6, R0, 0xfffffffe, RZ, 0xc0, !PT ;  /* 0xfffffffe00067812 */ /* 0x000fe200078ec0ff */
[----:B0-----:R-:W-:Y:S01]  /*06f0*/  IMAD.MOV R13, RZ, RZ, -R7 ;  /* 0x000000ffff0d7224 */ /* 0x001fe200078e0a07 */
[----:B------:R-:W-:-:S04]  /*0700*/  @!UP0 UIADD3 UR4, -UR4, 0x100000, URZ ;  /* 0x0010000004048890 */ /* 0x000fc8000fffe13f */
[----:B------:R-:W-:Y:S02]  /*0710*/  @!UP0 USHF.L.U32 UR5, UR4, 0xb, URZ ;  /* 0x0000000b04058899 */ /* 0x000fe4000800063f */
[----:B------:R-:W-:Y:S01]  /*0720*/  @!UP0 USHF.L.U32 UR4, UR4, 0x1, URZ ;  /* 0x0000000104048899 */ /* 0x000fe2000800063f */
[----:B------:R-:W0:Y:S01]  /*0730*/  F2I.U32.TRUNC.NTZ R9, R9 ;  /* 0x0000000900097305 */ /* 0x000e22000020f000 */
[----:B-1----:R-:W-:Y:S02]  /*0740*/  IMAD R0, R8, R13, UR9 ;  /* 0x0000000908007e24 */ /* 0x002fe4000f8e020d */
[C---:B------:R-:W-:Y:S02]  /*0750*/  IMAD.IADD R7, R5.reuse, 0x1, -R6 ;  /* 0x0000000105077824 */ /* 0x040fe400078e0a06 */
[----:B------:R-:W-:-:S03]  /*0760*/  IMAD.SHL.U32 R6, R5, 0x4, RZ ;  /* 0x0000000405067824 */ /* 0x000fc600078e00ff */
[----:B------:R-:W-:Y:S01]  /*0770*/  ISETP.NE.AND P2, PT, R7, R0, PT ;  /* 0x000000000700720c */ /* 0x000fe20003f45270 */
[----:B-----5:R-:W-:Y:S01]  /*0780*/  @!UP0 ULEA UR6, UR7, UR6, 0x18 ;  /* 0x0000000607068291 */ /* 0x020fe2000f8ec03f */
[----:B------:R-:W-:Y:S01]  /*0790*/  LOP3.LUT R10, R5, 0xc, R6, 0x78, !PT ;  /* 0x0000000c050a7812 */ /* 0x000fe200078e7806 */
[----:B------:R-:W1:Y:S01]  /*07a0*/  LDC R7, c[0x0][0x140] ;  /* 0x00005000ff077b82 */ /* 0x000e620000000800 */
[----:B------:R-:W-:Y:S01]  /*07b0*/  VOTEU.ALL UP0, P0 ;  /* 0x00000000003f7886 */ /* 0x000fe20000000000 */
[----:B------:R-:W-:Y:S01]  /*07c0*/  LOP3.LUT P0, RZ, R4, 0x7, RZ, 0xc0, !PT ;  /* 0x0000000704ff7812 */ /* 0x000fe2000780c0ff */
[----:B0-----:R-:W-:Y:S01]  /*07d0*/  IMAD.MOV R12, RZ, RZ, -R9 ;  /* 0x000000ffff0c7224 */ /* 0x001fe200078e0a09 */
[----:B------:R0:W-:Y:S01]  /*07e0*/  STL [R1+0x7c], R10 ;  /* 0x00007c0a01007387 */ /* 0x0001e20000100800 */
[----:B------:R-:W-:Y:S01]  /*07f0*/  IMAD.MOV.U32 R4, RZ, RZ, 0x1 ;  /* 0x00000001ff047424 */ /* 0x000fe200078e00ff */
[----:B------:R-:W-:Y:S01]  /*0800*/  ISETP.LT.U32.AND P0, PT, R10, 0x2, !P0 ;  /* 0x000000020a00780c */ /* 0x000fe20004701070 */
[----:B---3--:R-:W-:-:S03]  /*0810*/  IMAD R6, R11, R12, R2 ;  /* 0x0000000c0b067224 */ /* 0x008fc600078e0202 */
[----:B------:R-:W-:Y:S01]  /*0820*/  @P2 LEA.HI R5, R10, R10, RZ, 0x1 ;  /* 0x0000000a0a052211 */ /* 0x000fe200078f08ff */
[----:B------:R-:W2:Y:S02]  /*0830*/  FENCE.VIEW.ASYNC.S ;  /* 0x00000000000073c6 */ /* 0x000ea40000000000 */
[----:B--2---:R0:W2:Y:S01]  /*0840*/  @!UP0 SYNCS.EXCH.64 URZ, [UR6+0xa0], UR4 ;  /* 0x0000a004063f85b2 */ /* 0x0040a20008000100 */
[----:B------:R-:W-:-:S04]  /*0850*/  @P2 SHF.R.S32.HI R5, RZ, 0x1, R5 ;  /* 0x00000001ff052819 */ /* 0x000fc80000011405 */
[----:B------:R-:W-:Y:S02]  /*0860*/  @P2 ISETP.NE.AND P3, PT, R5, R6, PT ;  /* 0x000000060500220c */ /* 0x000fe40003f65270 */
[----:B------:R-:W-:Y:S02]  /*0870*/  SEL R5, RZ, 0x1, !P0 ;  /* 0x00000001ff057807 */ /* 0x000fe40004000000 */
[----:B------:R-:W-:Y:S02]  /*0880*/  @P2 SEL R4, RZ, 0x1, P3 ;  /* 0x00000001ff042807 */ /* 0x000fe40001800000 */
[----:B-1----:R-:W-:Y:S02]  /*0890*/  ISETP.EQ.U32.AND P5, PT, R7, 0x1, PT ;  /* 0x000000010700780c */ /* 0x002fe40003fa2070 */
[----:B------:R-:W-:Y:S01]  /*08a0*/  LOP3.LUT R4, R4, R5, RZ, 0xc0, !PT ;  /* 0x0000000504047212 */ /* 0x000fe200078ec0ff */
[----:B------:R0:W1:Y:S01]  /*08b0*/  @!UP1 SYNCS.EXCH.64 URZ, [UR6+0xa8], UR4 ;  /* 0x0000a804063f95b2 */ /* 0x0000620008000100 */
[----:B------:R-:W-:-:S03]  /*08c0*/  NOP ;  /* 0x0000000000007918 */ /* 0x000fc60000000000 */
[----:B------:R0:W-:Y:S06]  /*08d0*/  STL [R1+0x78], R4 ;  /* 0x0000780401007387 */ /* 0x0001ec0000100800 */
[----:B--2---:R-:W-:Y:S05]  /*08e0*/  @!P5 BRA `(.L_x_4) ;  /* 0x000000000008d947 */ /* 0x004fea0003800000 */
[----:B-1--4-:R-:W-:Y:S01]  /*08f0*/  UCGABAR_ARV ;  /* 0x00000000000079c7 */ /* 0x012fe20008000000 */
[----:B------:R-:W-:Y:S05]  /*0900*/  BRA `(.L_x_5) ;  /* 0x0000000000047947 */ /* 0x000fea0003800000 */
.L_x_4:
[----:B-1--4-:R-:W-:Y:S01]  /*0910*/  NOP ;  /* 0x0000000000007918 */ /* 0x012fe20000000000 */
.L_x_5:
[----:B------:R-:W1:Y:S01]  /*0920*/  LDC R3, c[0x0][0x65c] ;  /* 0x00019700ff037b82 */ /* 0x000e620000000800 */
[----:B0-----:R-:W-:Y:S02]  /*0930*/  IMAD.U32 R4, RZ, RZ, UR9 ;  /* 0x00000009ff047e24 */ /* 0x001fe4000f8e00ff */
[----:B------:R-:W-:Y:S01]  /*0940*/  IMAD.MOV.U32 R5, RZ, RZ, RZ ;  /* 0x000000ffff057224 */ /* 0x000fe200078e00ff */
[----:B-1----:R-:W-:-:S13]  /*0950*/  ISETP.NE.AND P4, PT, R3, 0x1, PT ;  /* 0x000000010300780c */ /* 0x002fda0003f85270 */
[----:B------:R-:W0:Y:S01]  /*0960*/  @P4 LDC R7, c[0x0][0x10] ;  /* 0x00000400ff074b82 */ /* 0x000e220000000800 */
[----:B------:R-:W-:Y:S02]  /*0970*/  @P4 IMAD.MOV.U32 R3, RZ, RZ, RZ ;  /* 0x000000ffff034224 */ /* 0x000fe400078e00ff */
[----:B------:R-:W-:-:S05]  /*0980*/  @P4 IMAD.MOV.U32 R13, RZ, RZ, RZ ;  /* 0x000000ffff0d4224 */ /* 0x000fca00078e00ff */
[----:B------:R-:W1:Y:S01]  /*0990*/  @!P4 LDC R9, c[0x0][0xc] ;  /* 0x00000300ff09cb82 */ /* 0x000e620000000800 */
[----:B0-----:R-:W-:-:S04]  /*09a0*/  @P4 IMAD.WIDE.U32 R6, R7, UR9, R2 ;  /* 0x0000000907064c25 */ /* 0x001fc8000f8e0002 */
[----:B------:R-:W-:Y:S02]  /*09b0*/  @P4 IMAD.MOV.U32 R19, RZ, RZ, R6 ;  /* 0x000000ffff134224 */ /* 0x000fe400078e0006 */
[----:B------:R-:W-:Y:S02]  /*09c0*/  @P4 IMAD.IADD R23, R7, 0x1, R13 ;  /* 0x0000000107174824 */ /* 0x000fe400078e020d */
[----:B-1----:R-:W-:-:S04]  /*09d0*/  @!P4 IMAD.WIDE.U32 R4, R2, R9, R4 ;  /* 0x000000090204c225 */ /* 0x002fc800078e0004 */
[----:B------:R-:W-:Y:S02]  /*09e0*/  @!P4 IMAD.MOV.U32 R19, RZ, RZ, R4 ;  /* 0x000000ffff13c224 */ /* 0x000fe400078e0004 */
[----:B------:R-:W-:-:S03]  /*09f0*/  @!P4 IMAD.MOV.U32 R23, RZ, RZ, R5 ;  /* 0x000000ffff17c224 */ /* 0x000fc600078e0005 */
[----:B------:R0:W-:Y:S04]  /*0a00*/  STL [R1+0x84], R19 ;  /* 0x0000841301007387 */ /* 0x0001e80000100800 */
[----:B------:R0:W-:Y:S01]  /*0a10*/  STL [R1+0x80], R23 ;  /* 0x0000801701007387 */ /* 0x0001e20000100800 */
[----:B------:R-:W-:Y:S05]  /*0a20*/  @!P5 BRA `(.L_x_6) ;  /* 0x00000000000cd947 */ /* 0x000fea0003800000 */
[----:B------:R-:W-:Y:S01]  /*0a30*/  UCGABAR_WAIT ;  /* 0x0000000000007dc7 */ /* 0x000fe20008000000 */
[----:B------:R-:W-:Y:S01]  /*0a40*/  CCTL.IVALL ;  /* 0x00000000ff00798f */ /* 0x000fe20002000000 */
[----:B------:R-:W-:Y:S05]  /*0a50*/  BRA `(.L_x_7) ;  /* 0x0000000000047947 */ /* 0x000fea0003800000 */
.L_x_6:
[----:B------:R-:W-:Y:S06]  /*0a60*/  BAR.SYNC.DEFER_BLOCKING 0x0 ;  /* 0x0000000000007b1d */ /* 0x000fec0000010000 */
.L_x_7:
[----:B------:R-:W-:Y:S05]  /*0a70*/  @!P1 BRA `(.L_x_8) ;  /* 0x000000e400449947 */ /* 0x000fea0003800000 */
[----:B------:R-:W-:-:S06]  /*0a80*/  UISETP.GT.U32.AND UP0, UPT, UR10, 0x1, UPT ;  /* 0x000000010a00788c */ /* 0x000fcc000bf04070 */
[----:B------:R-:W-:-:S13]  /*0a90*/  PLOP3.LUT P0, PT, PT, PT, UP0, 0x80, 0x0 ;  /* 0x000000000000781c */ /* 0x000fda0003f0f008 */
[----:B------:R-:W-:Y:S05]  /*0aa0*/  @P0 EXIT ;  /* 0x000000000000094d */ /* 0x000fea0003800000 */
[----:B------:R-:W-:Y:S01]  /*0ab0*/  IMAD.MOV.U32 R6, RZ, RZ, -0x1 ;  /* 0xffffffffff067424 */ /* 0x000fe200078e00ff */
[----:B------:R-:W-:Y:S01]  /*0ac0*/  ULDC.64 UR4, c[0x0][0x650] ;  /* 0x0001940000047ab9 */ /* 0x000fe20000000a00 */
[----:B------:R-:W-:Y:S01]  /*0ad0*/  IMAD.MOV.U32 R5, RZ, RZ, -0x1 ;  /* 0xffffffffff057424 */ /* 0x000fe200078e00ff */
[----:B------:R-:W-:Y:S01]  /*0ae0*/  ISETP.GE.U32.AND P0, PT, R19, UR4, PT ;  /* 0x0000000413007c0c */ /* 0x000fe2000bf06070 */
[----:B------:R-:W-:Y:S01]  /*0af0*/  UMOV UR22, 0xffffffff ;  /* 0xffffffff00167882 */ /* 0x000fe20000000000 */
[----:B------:R1:W-:Y:S01]  /*0b00*/  STL [R1+0x8c], R6 ;  /* 0x00008c0601007387 */ /* 0x0003e20000100800 */
[----:B------:R-:W-:Y:S02]  /*0b10*/  PRMT R4, RZ, 0x7610, R4 ;  /* 0x00007610ff047816 */ /* 0x000fe40000000004 */
[----:B------:R-:W-:Y:S01]  /*0b20*/  ISETP.GE.U32.AND.EX P0, PT, R23, UR5, PT, P0 ;  /* 0x0000000517007c0c */ /* 0x000fe2000bf06100 */
[----:B------:R1:W-:-:S12]  /*0b30*/  STL [R1+0x88], R5 ;  /* 0x0000880501007387 */ /* 0x0003d80000100800 */
[----:B-1----:R-:W-:Y:S05]  /*0b40*/  @P0 BRA `(.L_x_9) ;  /* 0x0000000400380947 */ /* 0x002fea0003800000 */
[----:B------:R-:W1:Y:S01]  /*0b50*/  LDC.64 R14, c[0x0][0x628] ;  /* 0x00018a00ff0e7b82 */ /* 0x000e620000000a00 */
[----:B------:R-:W-:Y:S02]  /*0b60*/  IMAD.MOV.U32 R4, RZ, RZ, R19 ;  /* 0x000000ffff047224 */ /* 0x000fe400078e0013 */
[----:B------:R-:W-:-:S05]  /*0b70*/  IMAD.MOV.U32 R5, RZ, RZ, R23 ;  /* 0x000000ffff057224 */ /* 0x000fca00078e0017 */
[----:B------:R-:W2:Y:S08]  /*0b80*/  LDC R10, c[0x0][0x630] ;  /* 0x00018c00ff0a7b82 */ /* 0x000eb00000000800 */
[----:B------:R-:W3:Y:S01]  /*0b90*/  LDC.64 R16, c[0x0][0x620] ;  /* 0x00018800ff107b82 */ /* 0x000ee20000000a00 */
[----:B-1----:R-:W-:-:S04]  /*0ba0*/  ISETP.NE.U32.AND P0, PT, R14, RZ, PT ;  /* 0x000000ff0e00720c */ /* 0x002fc80003f05070 */
[----:B------:R-:W-:-:S13]  /*0bb0*/  ISETP.NE.AND.EX P0, PT, R15, RZ, PT, P0 ;  /* 0x000000ff0f00720c */ /* 0x000fda0003f05300 */
[----:B--23--:R-:W-:Y:S05]  /*0bc0*/  @!P0 BRA `(.L_x_10) ;  /* 0x0000000000288947 */ /* 0x00cfea0003800000 */
[----:B------:R-:W1:Y:S02]  /*0bd0*/  LDC R9, c[0x0][0x634] ;  /* 0x00018d00ff097b82 */ /* 0x000e640000000800 */
[----:B-1----:R-:W-:-:S05]  /*0be0*/  IADD3 R9, P0, R19, R9, RZ ;  /* 0x0000000913097210 */ /* 0x002fca0007f1e0ff */
[----:B------:R-:W-:-:S04]  /*0bf0*/  IMAD.X R13, RZ, RZ, R23, P0 ;  /* 0x000000ffff0d7224 */ /* 0x000fc800000e0617 */
[----:B------:R-:W-:-:S04]  /*0c00*/  IMAD.WIDE.U32 R4, R13, R14, RZ ;  /* 0x0000000e0d047225 */ /* 0x000fc800078e00ff */
[----:B------:R-:W-:-:S04]  /*0c10*/  IMAD.WIDE.U32 R6, P0, R9, R15, R4 ;  /* 0x0000000f09067225 */ /* 0x000fc80007800004 */
[----:B------:R-:W-:-:S04]  /*0c20*/  IMAD.WIDE.U32 R4, R9, R14, RZ ;  /* 0x0000000e09047225 */ /* 0x000fc800078e00ff */
[----:B------:R-:W-:Y:S01]  /*0c30*/  IMAD.X R9, RZ, RZ, RZ, P0 ;  /* 0x000000ffff097224 */ /* 0x000fe200000e06ff */
[----:B------:R-:W-:Y:S01]  /*0c40*/  IADD3 RZ, P0, R5, R6, RZ ;  /* 0x0000000605ff7210 */ /* 0x000fe20007f1e0ff */
[----:B------:R-:W-:-:S04]  /*0c50*/  IMAD.MOV.U32 R8, RZ, RZ, R7 ;  /* 0x000000ffff087224 */ /* 0x000fc800078e0007 */
[----:B------:R-:W-:-:S08]  /*0c60*/  IMAD.WIDE.U32.X R4, R13, R15, R8, P0 ;  /* 0x0000000f0d047225 */ /* 0x000fd000000e0408 */
.L_x_10:
[----:B------:R-:W1:Y:S01]  /*0c70*/  LDC.64 R20, c[0x0][0x640] ;  /* 0x00019000ff147b82 */ /* 0x000e620000000a00 */
[-C--:B------:R-:W-:Y:S01]  /*0c80*/  SHF.R.U64 R22, R4, R10.reuse, R5 ;  /* 0x0000000a04167219 */ /* 0x080fe20000001205 */
[----:B------:R-:W-:Y:S01]  /*0c90*/  IMAD.MOV.U32 R4, RZ, RZ, R19 ;  /* 0x000000ffff047224 */ /* 0x000fe200078e0013 */
[----:B------:R-:W-:Y:S01]  /*0ca0*/  SHF.R.U32.HI R3, RZ, R10, R5 ;  /* 0x0000000aff037219 */ /* 0x000fe20000011605 */
[----:B------:R-:W-:Y:S01]  /*0cb0*/  IMAD.MOV.U32 R5, RZ, RZ, R23 ;  /* 0x000000ffff057224 */ /* 0x000fe200078e0017 */
[----:B------:R-:W-:Y:S01]  /*0cc0*/  IADD3 R7, P0, RZ, -R22, RZ ;  /* 0x80000016ff077210 */ /* 0x000fe20007f1e0ff */
[----:B0-----:R-:W-:Y:S02]  /*0cd0*/  IMAD R23, R11, R12, R2 ;  /* 0x0000000c0b177224 */ /* 0x001fe400078e0202 */
[----:B------:R-:W0:Y:S01]  /*0ce0*/  LDC R8, c[0x0][0x618] ;  /* 0x00018600ff087b82 */ /* 0x000e220000000800 */
[----:B------:R-:W-:Y:S02]  /*0cf0*/  IMAD.MOV.U32 R11, RZ, RZ, 0x1 ;  /* 0x00000001ff0b7424 */ /* 0x000fe400078e00ff */
[----:B------:R-:W-:-:S02]  /*0d00*/  IMAD.X R3, RZ, RZ, ~R3, P0 ;  /* 0x000000ffff037224 */ /* 0x000fc400000e0e03 */
[----:B------:R-:W-:-:S03]  /*0d10*/  IMAD.WIDE.U32 R4, R7, R16, R4 ;  /* 0x0000001007047225 */ /* 0x000fc600078e0004 */
[----:B------:R-:W2:Y:S01]  /*0d20*/  LDC R14, c[0x0][0x608] ;  /* 0x00018200ff0e7b82 */ /* 0x000ea20000000800 */
[----:B------:R-:W-:-:S04]  /*0d30*/  IMAD R6, R3, R16, RZ ;  /* 0x0000001003067224 */ /* 0x000fc800078e02ff */
[----:B------:R-:W-:-:S03]  /*0d40*/  IMAD R3, R7, R17, R6 ;  /* 0x0000001107037224 */ /* 0x000fc600078e0206 */
[----:B------:R-:W3:Y:S01]  /*0d50*/  LDC R18, c[0x0][0x658] ;  /* 0x00019600ff127b82 */ /* 0x000ee20000000800 */
[----:B------:R-:W-:Y:S01]  /*0d60*/  IMAD.IADD R3, R5, 0x1, R3 ;  /* 0x0000000105037824 */ /* 0x000fe200078e0203 */
[----:B-1----:R-:W-:Y:S01]  /*0d70*/  ISETP.NE.U32.AND P0, PT, R20, RZ, PT ;  /* 0x000000ff1400720c */ /* 0x002fe20003f05070 */
[----:B------:R-:W-:-:S03]  /*0d80*/  IMAD.MOV.U32 R5, RZ, RZ, -0x1 ;  /* 0xffffffffff057424 */ /* 0x000fc600078e00ff */
[----:B------:R-:W-:Y:S02]  /*0d90*/  ISETP.NE.AND.EX P0, PT, R21, RZ, PT, P0 ;  /* 0x000000ff1500720c */ /* 0x000fe40003f05300 */
[----:B------:R-:W1:Y:S01]  /*0da0*/  LDC R13, c[0x0][0x600] ;  /* 0x00018000ff0d7b82 */ /* 0x000e620000000800 */
[-CC-:B0-----:R-:W-:Y:S02]  /*0db0*/  SHF.R.U64 R10, R4, R8.reuse, R3.reuse ;  /* 0x00000008040a7219 */ /* 0x181fe40000001203 */
[----:B------:R-:W-:-:S05]  /*0dc0*/  SHF.R.U32.HI R3, RZ, R8, R3 ;  /* 0x00000008ff037219 */ /* 0x000fca0000011603 */
[----:B------:R-:W0:Y:S01]  /*0dd0*/  LDC R15, c[0x0][0x648] ;  /* 0x00019200ff0f7b82 */ /* 0x000e220000000800 */
[-CC-:B--2---:R-:W-:Y:S02]  /*0de0*/  SHF.R.U64 R19, R10, R14.reuse, R3.reuse ;  /* 0x0000000e0a137219 */ /* 0x184fe40000001203 */
[----:B------:R-:W-:-:S05]  /*0df0*/  SHF.R.U32.HI R3, RZ, R14, R3 ;  /* 0x0000000eff037219 */ /* 0x000fca0000011603 */
[----:B------:R-:W2:Y:S01]  /*0e00*/  LDC R17, c[0x0][0x638] ;  /* 0x00018e00ff117b82 */ /* 0x000ea20000000800 */
[-C--:B---3--:R-:W-:Y:S02]  /*0e10*/  SHF.L.U32 R2, R5, R18.reuse, RZ ;  /* 0x0000001205027219 */ /* 0x088fe400000006ff */
[--C-:B------:R-:W-:Y:S02]  /*0e20*/  SHF.R.U64 R12, R19, R18, R3.reuse ;  /* 0x00000012130c7219 */ /* 0x100fe40000001203 */
[----:B------:R-:W-:Y:S02]  /*0e30*/  LOP3.LUT R8, RZ, R2, RZ, 0x33, !PT ;  /* 0x00000002ff087212 */ /* 0x000fe400078e33ff */
[----:B------:R-:W-:Y:S01]  /*0e40*/  SHF.R.U32.HI R3, RZ, R18, R3 ;  /* 0x00000012ff037219 */ /* 0x000fe20000011603 */
[----:B------:R-:W3:Y:S01]  /*0e50*/  LDC R16, c[0x0][0x610] ;  /* 0x00018400ff107b82 */ /* 0x000ee20000000800 */
[----:B------:R-:W-:Y:S01]  /*0e60*/  IMAD.MOV.U32 R2, RZ, RZ, R12 ;  /* 0x000000ffff027224 */ /* 0x000fe200078e000c */
[----:B------:R-:W-:Y:S06]  /*0e70*/  @!P0 BRA `(.L_x_11) ;  /* 0x0000000000288947 */ /* 0x000fec0003800000 */
[----:B------:R-:W4:Y:S02]  /*0e80*/  LDC R7, c[0x0][0x64c] ;  /* 0x00019300ff077b82 */ /* 0x000f240000000800 */
[----:B----4-:R-:W-:-:S05]  /*0e90*/  IADD3 R7, P0, R12, R7, RZ ;  /* 0x000000070c077210 */ /* 0x010fca0007f1e0ff */
        /* <DEDUP_REMOVED lines=8> */
.L_x_11:
[----:B0-----:R-:W-:Y:S01]  /*0f20*/  SHF.R.U64 R4, R2, R15, R3 ;  /* 0x0000000f02047219 */ /* 0x001fe20000001203 */
[----:B-1----:R-:W-:Y:S01]  /*0f30*/  VIADD R5, R13, 0xffffffff ;  /* 0xffffffff0d057836 */ /* 0x002fe20000000000 */
[----:B------:R-:W-:Y:S02]  /*0f40*/  SHF.L.U32 R2, R11, R18, RZ ;  /* 0x000000120b027219 */ /* 0x000fe400000006ff */
[----:B------:R-:W-:Y:S01]  /*0f50*/  LOP3.LUT R3, R19, R8, RZ, 0xc0, !PT ;  /* 0x0000000813037212 */ /* 0x000fe200078ec0ff */
[----:B------:R-:W-:Y:S01]  /*0f60*/  IMAD.MOV R6, RZ, RZ, -R4 ;  /* 0x000000ffff067224 */ /* 0x000fe200078e0a04 */
[----:B------:R-:W-:Y:S02]  /*0f70*/  SEL R0, R0, R23, !P4 ;  /* 0x0000001700007207 */ /* 0x000fe40006000000 */
[----:B------:R-:W-:Y:S01]  /*0f80*/  LOP3.LUT R5, R10, R5, RZ, 0xc0, !PT ;  /* 0x000000050a057212 */ /* 0x000fe200078ec0ff */
[----:B------:R-:W-:Y:S01]  /*0f90*/  IMAD R3, R2, R4, R3 ;  /* 0x0000000402037224 */ /* 0x000fe200078e0203 */
[----:B------:R-:W-:Y:S01]  /*0fa0*/  R2UR UR22, R22 ;  /* 0x00000000161672ca */ /* 0x000fe200000e0000 */
[----:B--2---:R-:W-:-:S02]  /*0fb0*/  IMAD R2, R6, R17, R12 ;  /* 0x0000001106027224 */ /* 0x004fc400078e020c */
[----:B---3--:R-:W-:Y:S02]  /*0fc0*/  IMAD R0, R3, R16, R0 ;  /* 0x0000001003007224 */ /* 0x008fe400078e0200 */
[----:B------:R-:W-:Y:S02]  /*0fd0*/  IMAD R3, R2, R13, R5 ;  /* 0x0000000d02037224 */ /* 0x000fe400078e0205 */
[----:B------:R-:W-:-:S03]  /*0fe0*/  IMAD.MOV.U32 R4, RZ, RZ, 0x1 ;  /* 0x00000001ff047424 */ /* 0x000fc600078e00ff */
[----:B------:R-:W-:Y:S02]  /*0ff0*/  SEL R2, R3, R0, !P4 ;  /* 0x0000000003027207 */ /* 0x000fe40006000000 */
[----:B------:R-:W-:-:S03]  /*1000*/  SEL R0, R0, R3, !P4 ;  /* 0x0000000300007207 */ /* 0x000fc60006000000 */
[----:B------:R1:W-:Y:S04]  /*1010*/  STL [R1+0x88], R2 ;  /* 0x0000880201007387 */ /* 0x0003e80000100800 */
[----:B------:R1:W-:Y:S02]  /*1020*/  STL [R1+0x8c], R0 ;  /* 0x00008c0001007387 */ /* 0x0003e40000100800 */
.L_x_9:
[----:B------:R-:W-:-:S08]  /*1030*/  NOP ;  /* 0x0000000000007918 */ /* 0x000fd00000000000 */
[----:B------:R-:W2:Y:S02]  /*1040*/  USETMAXREG.TRY_ALLOC.CTAPOOL UP0, 0xe8 ;  /* 0x000000e8000079c8 */ /* 0x000ea40008000600 */
[----:B--2---:R-:W-:-:S13]  /*1050*/  PLOP3.LUT P0, PT, PT, PT, UP0, 0x80, 0x0 ;  /* 0x000000000000781c */ /* 0x004fda0003f0f008 */
[----:B------:R-:W-:Y:S05]  /*1060*/  @!P0 BRA `(.L_x_9) ;  /* 0xfffffffc00f08947 */ /* 0x000fea000383ffff */
[----:B------:R-:W-:Y:S01]  /*1070*/  ULDC.64 UR4, c[0x0][0x598] ;  /* 0x0001660000047ab9 */ /* 0x000fe20000000a00 */
[----:B------:R-:W-:Y:S01]  /*1080*/  ULDC.64 UR14, c[0x0][0x208] ;  /* 0x00008200000e7ab9 */ /* 0x000fe20000000a00 */
[----:B------:R-:W-:-:S04]  /*1090*/  ISETP.NE.U32.AND P0, PT, RZ, UR4, PT ;  /* 0x00000004ff007c0c */ /* 0x000fc8000bf05070 */
[----:B------:R-:W-:-:S13]  /*10a0*/  ISETP.NE.AND.EX P0, PT, RZ, UR5, PT, P0 ;  /* 0x00000005ff007c0c */ /* 0x000fda000bf05300 */
[----:B------:R-:W-:Y:S05]  /*10b0*/  @!P0 BRA `(.L_x_12) ;  /* 0x0000000000208947 */ /* 0x000fea0003800000 */
[----:B-1----:R-:W1:Y:S02]  /*10c0*/  LDC.64 R2, c[0x0][0x598] ;  /* 0x00016600ff027b82 */ /* 0x002e640000000a00 */
[----:B-1----:R-:W2:Y:S02]  /*10d0*/  LDG.E.64 R2, desc[UR14][R2.64] ;  /* 0x0000000e02027981 */ /* 0x002ea4000c1e1b00 */
[----:B--2---:R-:W-:-:S04]  /*10e0*/  ISETP.NE.U32.AND P0, PT, R2, RZ, PT ;  /* 0x000000ff0200720c */ /* 0x004fc80003f05070 */
[----:B------:R-:W-:-:S13]  /*10f0*/  ISETP.NE.AND.EX P0, PT, R3, RZ, PT, P0 ;  /* 0x000000ff0300720c */ /* 0x000fda0003f05300 */
[----:B------:R-:W-:Y:S05]  /*1100*/  @!P0 BRA `(.L_x_12) ;  /* 0x00000000000c8947 */ /* 0x000fea0003800000 */
[----:B------:R-:W2:Y:S02]  /*1110*/  LD.E R2, desc[UR14][R2.64] ;  /* 0x0000000e02027980 */ /* 0x000ea4000c101900 */
[----:B--2---:R-:W-:Y:S01]  /*1120*/  R2UR UR20, R2 ;  /* 0x00000000021472ca */ /* 0x004fe200000e0000 */
[----:B------:R-:W-:-:S14]  /*1130*/  BRA `(.L_x_13) ;  /* 0x0000000000247947 */ /* 0x000fdc0003800000 */
.L_x_12:
[----:B------:R-:W-:Y:S02]  /*1140*/  ULDC.64 UR4, c[0x0][0x588] ;  /* 0x0001620000047ab9 */ /* 0x000fe40000000a00 */
[----:B------:R-:W-:-:S04]  /*1150*/  ISETP.NE.U32.AND P0, PT, RZ, UR4, PT ;  /* 0x00000004ff007c0c */ /* 0x000fc8000bf05070 */
[----:B------:R-:W-:-:S13]  /*1160*/  ISETP.NE.AND.EX P0, PT, RZ, UR5, PT, P0 ;  /* 0x00000005ff007c0c */ /* 0x000fda000bf05300 */
[----:B------:R-:W-:Y:S05]  /*1170*/  @!P0 BRA `(.L_x_14) ;  /* 0x0000000000108947 */ /* 0x000fea0003800000 */
[----:B-1----:R-:W1:Y:S02]  /*1180*/  LDC.64 R2, c[0x0][0x588] ;  /* 0x00016200ff027b82 */ /* 0x002e640000000a00 */
[----:B-1----:R-:W2:Y:S02]  /*1190*/  LDG.E R2, desc[UR14][R2.64] ;  /* 0x0000000e02027981 */ /* 0x002ea4000c1e1900 */
[----:B--2---:R-:W-:Y:S01]  /*11a0*/  R2UR UR20, R2 ;  /* 0x00000000021472ca */ /* 0x004fe200000e0000 */
[----:B------:R-:W-:-:S14]  /*11b0*/  BRA `(.L_x_13) ;  /* 0x0000000000047947 */ /* 0x000fdc0003800000 */
.L_x_14:
[----:B------:R-:W-:-:S05]  /*11c0*/  ULDC UR20, c[0x0][0x580] ;  /* 0x0001600000147ab9 */ /* 0x000fca0000000800 */
.L_x_13:
[----:B------:R-:W-:Y:S02]  /*11d0*/  ULDC.64 UR4, c[0x0][0x5a0] ;  /* 0x0001680000047ab9 */ /* 0x000fe40000000a00 */
        /* <DEDUP_REMOVED lines=11> */
.L_x_15:
        /* <DEDUP_REMOVED lines=8> */
.L_x_17:
[----:B------:R-:W-:-:S05]  /*1310*/  ULDC UR21, c[0x0][0x584] ;  /* 0x0001610000157ab9 */ /* 0x000fca0000000800 */
.L_x_16:
[----:B------:R-:W-:-:S13]  /*1320*/  LOP3.LUT P0, RZ, R4, 0xff, RZ, 0xc0, !PT ;  /* 0x000000ff04ff7812 */ /* 0x000fda000780c0ff */
[----:B------:R-:W-:Y:S05]  /*1330*/  @!P0 EXIT ;  /* 0x000000000000894d */ /* 0x000fea0003800000 */
[----:B------:R-:W-:Y:S01]  /*1340*/  ULDC UR4, c[0x0][0x28c] ;  /* 0x0000a30000047ab9 */ /* 0x000fe20000000800 */
[----:B------:R-:W-:Y:S02]  /*1350*/  ULOP3.LUT UR23, UR13, 0x1, URZ, 0xfc, !UPT ;  /* 0x000000010d177892 */ /* 0x000fe4000f8efc3f */
[----:B------:R-:W-:-:S04]  /*1360*/  UIADD3 UR4, UR4, 0x3f, URZ ;  /* 0x0000003f04047890 */ /* 0x000fc8000fffe03f */
[----:B------:R-:W-:-:S04]  /*1370*/  USHF.R.S32.HI UR5, URZ, 0x1f, UR4 ;  /* 0x0000001f3f057899 */ /* 0x000fc80008011404 */
[----:B------:R-:W-:-:S03]  /*1380*/  ULEA.HI UR5, UR5, UR4, URZ, 0x6 ;  /* 0x0000000405057291 */ /* 0x000fc6000f8f303f */
[----:B------:R-:W-:Y:S01]  /*1390*/  UMOV UR4, URZ ;  /* 0x0000003f00047c82 */ /* 0x000fe20008000000 */
[----:B------:R-:W-:-:S03]  /*13a0*/  USHF.R.S32.HI UR9, URZ, 0x6, UR5 ;  /* 0x000000063f097899 */ /* 0x000fc60008011405 */
[----:B------:R-:W-:-:S09]  /*13b0*/  UMOV UR5, URZ ;  /* 0x0000003f00057c82 */ /* 0x000fd20008000000 */
.L_x_300:
[----:B-1----:R-:W1:Y:S01]  /*13c0*/  S2R R0, SR_TID.X ;  /* 0x0000000000007919 */ /* 0x002e620000002100 */
[----:B--2---:R-:W2:Y:S01]  /*13d0*/  S2UR UR17, SR_CgaCtaId ;  /* 0x00000000001179c3 */ /* 0x004ea20000008800 */
[----:B------:R-:W-:Y:S01]  /*13e0*/  UMOV UR16, 0x400 ;  /* 0x0000040000107882 */ /* 0x000fe20000000000 */
[----:B------:R-:W-:Y:S01]  /*13f0*/  UMOV UR6, URZ ;  /* 0x0000003f00067c82 */ /* 0x000fe20008000000 */
[----:B------:R-:W-:Y:S01]  /*1400*/  STL [R1+0x74], RZ ;  /* 0x000074ff01007387 */ /* 0x000fe20000100800 */
[----:B------:R-:W-:Y:S01]  /*1410*/  UMOV UR7, URZ ;  /* 0x0000003f00077c82 */ /* 0x000fe20008000000 */
[----:B------:R-:W-:Y:S01]  /*1420*/  UMOV UR8, URZ ;  /* 0x0000003f00087c82 */ /* 0x000fe20008000000 */
[----:B------:R-:W-:Y:S01]  /*1430*/  CS2R R4, SRZ ;  /* 0x0000000000047805 */ /* 0x000fe2000001ff00 */
[----:B------:R-:W-:Y:S01]  /*1440*/  STL [R1+0x70], RZ ;  /* 0x000070ff01007387 */ /* 0x000fe20000100800 */
[----:B---3--:R-:W3:Y:S01]  /*1450*/  LDC R2, c[0x0][0x28c] ;  /* 0x0000a300ff027b82 */ /* 0x008ee20000000800 */
[----:B------:R-:W-:-:S02]  /*1460*/  CS2R R6, SRZ ;  /* 0x0000000000067805 */ /* 0x000fc4000001ff00 */
[----:B------:R-:W-:Y:S01]  /*1470*/  CS2R R8, SRZ ;  /* 0x0000000000087805 */ /* 0x000fe2000001ff00 */
[----:B------:R-:W-:Y:S01]  /*1480*/  STL [R1+0x6c], RZ ;  /* 0x00006cff01007387 */ /* 0x000fe20000100800 */
[----:B------:R-:W-:Y:S02]  /*1490*/  CS2R R10, SRZ ;  /* 0x00000000000a7805 */ /* 0x000fe4000001ff00 */
[----:B------:R-:W-:Y:S02]  /*14a0*/  CS2R R12, SRZ ;  /* 0x00000000000c7805 */ /* 0x000fe4000001ff00 */
[----:B------:R-:W-:Y:S01]  /*14b0*/  CS2R R14, SRZ ;  /* 0x00000000000e7805 */ /* 0x000fe2000001ff00 */
[----:B------:R-:W-:Y:S01]  /*14c0*/  STL [R1+0x68], RZ ;  /* 0x000068ff01007387 */ /* 0x000fe20000100800 */
[----:B------:R-:W-:Y:S02]  /*14d0*/  CS2R R16, SRZ ;  /* 0x0000000000107805 */ /* 0x000fe4000001ff00 */
[----:B0-----:R-:W-:-:S02]  /*14e0*/  CS2R R18, SRZ ;  /* 0x0000000000127805 */ /* 0x001fc4000001ff00 */
[----:B------:R-:W-:Y:S01]  /*14f0*/  CS2R R20, SRZ ;  /* 0x0000000000147805 */ /* 0x000fe2000001ff00 */
[----:B------:R-:W-:Y:S01]  /*1500*/  STL [R1+0x64], RZ ;  /* 0x000064ff01007387 */ /* 0x000fe20000100800 */
[----:B------:R-:W-:Y:S02]  /*1510*/  CS2R R22, SRZ ;  /* 0x0000000000167805 */ /* 0x000fe4000001ff00 */
[----:B------:R-:W-:Y:S02]  /*1520*/  CS2R R152, SRZ ;  /* 0x0000000000987805 */ /* 0x000fe4000001ff00 */
[----:B------:R-:W-:Y:S01]  /*1530*/  CS2R R154, SRZ ;  /* 0x00000000009a7805 */ /* 0x000fe2000001ff00 */
[----:B------:R-:W-:Y:S01]  /*1540*/  STL [R1+0x60], RZ ;  /* 0x000060ff01007387 */ /* 0x000fe20000100800 */
[----:B------:R-:W-:Y:S02]  /*1550*/  CS2R R156, SRZ ;  /* 0x00000000009c7805 */ /* 0x000fe4000001ff00 */
[----:B------:R-:W-:-:S02]  /*1560*/  CS2R R158, SRZ ;  /* 0x00000000009e7805 */ /* 0x000fc4000001ff00 */
[----:B------:R-:W-:Y:S01]  /*1570*/  CS2R R160, SRZ ;  /* 0x0000000000a07805 */ /* 0x000fe2000001ff00 */
[----:B------:R-:W-:Y:S01]  /*1580*/  STL [R1+0x5c], RZ ;  /* 0x00005cff01007387 */ /* 0x000fe20000100800 */
[----:B------:R-:W-:Y:S02]  /*1590*/  CS2R R162, SRZ ;  /* 0x0000000000a27805 */ /* 0x000fe4000001ff00 */
[----:B------:R-:W-:Y:S02]  /*15a0*/  CS2R R164, SRZ ;  /* 0x0000000000a47805 */ /* 0x000fe4000001ff00 */
[----:B------:R-:W-:Y:S02]  /*15b0*/  CS2R R166, SRZ ;  /* 0x0000000000a67805 */ /* 0x000fe4000001ff00 */
[----:B-1----:R-:W-:Y:S01]  /*15c0*/  LOP3.LUT R0, R0, 0x80, RZ, 0xc0, !PT ;  /* 0x0000008000007812 */ /* 0x002fe200078ec0ff */
[----:B------:R-:W-:Y:S01]  /*15d0*/  STL [R1+0x58], RZ ;  /* 0x000058ff01007387 */ /* 0x000fe20000100800 */
[----:B---3--:R-:W-:-:S02]  /*15e0*/  ISETP.GE.AND P0, PT, R2, 0x1, PT ;  /* 0x000000010200780c */ /* 0x008fc40003f06270 */
[----:B------:R-:W-:Y:S02]  /*15f0*/  CS2R R2, SRZ ;  /* 0x0000000000027805 */ /* 0x000fe4000001ff00 */
[----:B------:R-:W-:Y:S01]  /*1600*/  SHF.R.U32.HI R0, RZ, 0x7, R0 ;  /* 0x00000007ff007819 */ /* 0x000fe20000011600 */
[----:B------:R-:W-:Y:S01]  /*1610*/  STL [R1+0x54], RZ ;  /* 0x000054ff01007387 */ /* 0x000fe20000100800 */
[----:B------:R-:W-:Y:S02]  /*1620*/  CS2R R168, SRZ ;  /* 0x0000000000a87805 */ /* 0x000fe4000001ff00 */
[----:B------:R-:W-:Y:S02]  /*1630*/  CS2R R170, SRZ ;  /* 0x0000000000aa7805 */ /* 0x000fe4000001ff00 */
[----:B------:R-:W-:Y:S01]  /*1640*/  CS2R R172, SRZ ;  /* 0x0000000000ac7805 */ /* 0x000fe2000001ff00 */
[----:B------:R-:W-:Y:S01]  /*1650*/  STL [R1+0x50], RZ ;  /* 0x000050ff01007387 */ /* 0x000fe20000100800 */
[----:B------:R-:W-:-:S02]  /*1660*/  CS2R R174, SRZ ;  /* 0x0000000000ae7805 */ /* 0x000fc4000001ff00 */
[----:B------:R-:W-:Y:S02]  /*1670*/  CS2R R176, SRZ ;  /* 0x0000000000b07805 */ /* 0x000fe4000001ff00 */
[----:B------:R-:W-:Y:S01]  /*1680*/  CS2R R178, SRZ ;  /* 0x0000000000b27805 */ /* 0x000fe2000001ff00 */
[----:B------:R-:W0:Y:S01]  /*1690*/  SHFL.IDX PT, R0, R0, RZ, 0x1f ;  /* 0x00001fff00007589 */ /* 0x000e2200000e0000 */
[----:B------:R-:W-:Y:S02]  /*16a0*/  CS2R R180, SRZ ;  /* 0x0000000000b47805 */ /* 0x000fe4000001ff00 */
[----:B------:R-:W-:Y:S02]  /*16b0*/  CS2R R182, SRZ ;  /* 0x0000000000b67805 */ /* 0x000fe4000001ff00 */
[----:B------:R-:W-:Y:S01]  /*16c0*/  CS2R R184, SRZ ;  /* 0x0000000000b87805 */ /* 0x000fe2000001ff00 */
[----:B------:R1:W-:Y:S01]  /*16d0*/  STL [R1+0x4c], RZ ;  /* 0x00004cff01007387 */ /* 0x0003e20000100800 */
[----:B------:R-:W-:-:S02]  /*16e0*/  CS2R R186, SRZ ;  /* 0x0000000000ba7805 */ /* 0x000fc4000001ff00 */
[----:B------:R-:W-:Y:S02]  /*16f0*/  CS2R R188, SRZ ;  /* 0x0000000000bc7805 */ /* 0x000fe4000001ff00 */
[----:B------:R-:W-:Y:S01]  /*1700*/  CS2R R190, SRZ ;  /* 0x0000000000be7805 */ /* 0x000fe2000001ff00 */
[----:B------:R1:W-:Y:S01]  /*1710*/  STL [R1+0x48], RZ ;  /* 0x000048ff01007387 */ /* 0x0003e20000100800 */
        /* <DEDUP_REMOVED lines=14> */
[----:B------:R-:W-:Y:S02]  /*1800*/  CS2R R214, SRZ ;  /* 0x0000000000d67805 */ /* 0x000fe4000001ff00 */
[----:B0-----:R-:W-:Y:S01]  /*1810*/  R2UR UR11, R0 ;  /* 0x00000000000b72ca */ /* 0x001fe200000e0000 */
[----:B------:R1:W-:Y:S01]  /*1820*/  STL [R1+0x38], RZ ;  /* 0x000038ff01007387 */ /* 0x0003e20000100800 */
[----:B------:R-:W-:Y:S01]  /*1830*/  IMAD.MOV.U32 R0, RZ, RZ, RZ ;  /* 0x000000ffff007224 */ /* 0x000fe200078e00ff */
[----:B------:R-:W-:Y:S02]  /*1840*/  CS2R R216, SRZ ;  /* 0x0000000000d87805 */ /* 0x000fe4000001ff00 */
[----:B------:R-:W-:Y:S01]  /*1850*/  CS2R R218, SRZ ;  /* 0x0000000000da7805 */ /* 0x000fe2000001ff00 */
[----:B------:R1:W-:Y:S01]  /*1860*/  STL [R1+0x34], RZ ;  /* 0x000034ff01007387 */ /* 0x0003e20000100800 */
[----:B------:R-:W-:-:S02]  /*1870*/  CS2R R220, SRZ ;  /* 0x0000000000dc7805 */ /* 0x000fc4000001ff00 */
[----:B------:R-:W-:Y:S02]  /*1880*/  CS2R R222, SRZ ;  /* 0x0000000000de7805 */ /* 0x000fe4000001ff00 */
[----:B------:R-:W-:Y:S01]  /*1890*/  CS2R R224, SRZ ;  /* 0x0000000000e07805 */ /* 0x000fe2000001ff00 */
[----:B------:R1:W-:Y:S01]  /*18a0*/  STL [R1+0x30], RZ ;  /* 0x000030ff01007387 */ /* 0x0003e20000100800 */
[----:B------:R-:W-:Y:S01]  /*18b0*/  IMAD.MOV.U32 R226, RZ, RZ, RZ ;  /* 0x000000ffffe27224 */ /* 0x000fe200078e00ff */
[----:B------:R-:W-:Y:S01]  /*18c0*/  CS2R R88, SRZ ;  /* 0x0000000000587805 */ /* 0x000fe2000001ff00 */
[----:B------:R-:W-:Y:S01]  /*18d0*/  IMAD.U32 R227, RZ, RZ, UR4 ;  /* 0x00000004ffe37e24 */ /* 0x000fe2000f8e00ff */
[----:B------:R1:W-:Y:S01]  /*18e0*/  STL [R1+0x2c], RZ ;  /* 0x00002cff01007387 */ /* 0x0003e20000100800 */
[----:B------:R-:W-:Y:S01]  /*18f0*/  ULEA.HI UR10, UR11, UR11, URZ, 0x1 ;  /* 0x0000000b0b0a7291 */ /* 0x000fe2000f8f083f */
[----:B------:R-:W-:Y:S02]  /*1900*/  CS2R R90, SRZ ;  /* 0x00000000005a7805 */ /* 0x000fe4000001ff00 */
[----:B------:R-:W-:Y:S01]  /*1910*/  CS2R R92, SRZ ;  /* 0x00000000005c7805 */ /* 0x000fe2000001ff00 */
[----:B------:R1:W-:Y:S01]  /*1920*/  STL [R1+0x28], RZ ;  /* 0x000028ff01007387 */ /* 0x0003e20000100800 */
[----:B------:R-:W-:Y:S01]  /*1930*/  ULOP3.LUT UR12, UR10, 0xffffe, URZ, 0xc0, !UPT ;  /* 0x000ffffe0a0c7892 */ /* 0x000fe2000f8ec03f */
[----:B------:R-:W-:Y:S01]  /*1940*/  CS2R R94, SRZ ;  /* 0x00000000005e7805 */ /* 0x000fe2000001ff00 */
[----:B--2---:R-:W-:Y:S01]  /*1950*/  ULEA UR10, UR17, UR16, 0x18 ;  /* 0x00000010110a7291 */ /* 0x004fe2000f8ec03f */
[----:B------:R1:W-:Y:S01]  /*1960*/  STL [R1+0x24], RZ ;  /* 0x000024ff01007387 */ /* 0x0003e20000100800 */
[----:B------:R-:W-:Y:S01]  /*1970*/  UIADD3 UR12, UR11, -UR12, URZ ;  /* 0x8000000c0b0c7290 */ /* 0x000fe2000fffe03f */
[----:B------:R-:W-:-:S02]  /*1980*/  CS2R R96, SRZ ;  /* 0x0000000000607805 */ /* 0x000fc4000001ff00 */
[----:B------:R-:W-:Y:S01]  /*1990*/  CS2R R98, SRZ ;  /* 0x0000000000627805 */ /* 0x000fe2000001ff00 */
[----:B------:R1:W-:Y:S01]  /*19a0*/  STL [R1+0x20], RZ ;  /* 0x000020ff01007387 */ /* 0x0003e20000100800 */
[----:B------:R-:W-:Y:S01]  /*19b0*/  ULEA UR12, UR12, UR10, 0xc ;  /* 0x0000000a0c0c7291 */ /* 0x000fe2000f8e603f */
[----:B------:R-:W-:Y:S02]  /*19c0*/  CS2R R100, SRZ ;  /* 0x0000000000647805 */ /* 0x000fe4000001ff00 */
[----:B------:R-:W-:Y:S01]  /*19d0*/  CS2R R102, SRZ ;  /* 0x0000000000667805 */ /* 0x000fe2000001ff00 */
[----:B------:R1:W-:Y:S01]  /*19e0*/  STL [R1+0x1c], RZ ;  /* 0x00001cff01007387 */ /* 0x0003e20000100800 */
[----:B------:R-:W-:Y:S01]  /*19f0*/  UIADD3 UR12, UR12, 0x180, URZ ;  /* 0x000001800c0c7890 */ /* 0x000fe2000fffe03f */
[----:B------:R-:W-:Y:S02]  /*1a00*/  CS2R R104, SRZ ;  /* 0x0000000000687805 */ /* 0x000fe4000001ff00 */
[----:B------:R-:W-:Y:S01]  /*1a10*/  CS2R R106, SRZ ;  /* 0x00000000006a7805 */ /* 0x000fe2000001ff00 */
[----:B------:R1:W-:Y:S01]  /*1a20*/  STL [R1+0x18], RZ ;  /* 0x000018ff01007387 */ /* 0x0003e20000100800 */
[----:B------:R-:W-:Y:S01]  /*1a30*/  USHF.R.U32.HI UR11, URZ, 0x4, UR12 ;  /* 0x000000043f0b7899 */ /* 0x000fe2000801160c */
[----:B------:R-:W-:-:S02]  /*1a40*/  CS2R R108, SRZ ;  /* 0x00000000006c7805 */ /* 0x000fc4000001ff00 */
[----:B------:R-:W-:Y:S01]  /*1a50*/  CS2R R110, SRZ ;  /* 0x00000000006e7805 */ /* 0x000fe2000001ff00 */
[----:B------:R1:W-:Y:S01]  /*1a60*/  STL [R1+0x14], RZ ;  /* 0x000014ff01007387 */ /* 0x0003e20000100800 */
[----:B------:R-:W-:Y:S01]  /*1a70*/  ULOP3.LUT UR11, UR11, 0x3fff, URZ, 0xc0, !UPT ;  /* 0x00003fff0b0b7892 */ /* 0x000fe2000f8ec03f */
[----:B------:R-:W-:Y:S01]  /*1a80*/  CS2R R112, SRZ ;  /* 0x0000000000707805 */ /* 0x000fe2000001ff00 */
[----:B------:R-:W-:Y:S01]  /*1a90*/  UMOV UR12, UR5 ;  /* 0x00000005000c7c82 */ /* 0x000fe20008000000 */
        /* <DEDUP_REMOVED lines=16> */
[----:B------:R1:W-:Y:S01]  /*1ba0*/  STL [R1], RZ ;  /* 0x000000ff01007387 */ /* 0x0003e20000100800 */
[----:B------:R-:W-:Y:S02]  /*1bb0*/  CS2R R138, SRZ ;  /* 0x00000000008a7805 */ /* 0x000fe4000001ff00 */
[----:B------:R-:W-:Y:S02]  /*1bc0*/  CS2R R140, SRZ ;  /* 0x00000000008c7805 */ /* 0x000fe4000001ff00 */
[----:B------:R-:W-:Y:S02]  /*1bd0*/  CS2R R142, SRZ ;  /* 0x00000000008e7805 */ /* 0x000fe4000001ff00 */
[----:B------:R-:W-:-:S02]  /*1be0*/  CS2R R144, SRZ ;  /* 0x0000000000907805 */ /* 0x000fc4000001ff00 */
[----:B------:R-:W-:Y:S02]  /*1bf0*/  CS2R R146, SRZ ;  /* 0x0000000000927805 */ /* 0x000fe4000001ff00 */
[----:B------:R-:W-:Y:S02]  /*1c00*/  CS2R R148, SRZ ;  /* 0x0000000000947805 */ /* 0x000fe4000001ff00 */
[----:B------:R-:W-:Y:S02]  /*1c10*/  CS2R R150, SRZ ;  /* 0x0000000000967805 */ /* 0x000fe4000001ff00 */
[----:B------:R-:W-:Y:S02]  /*1c20*/  CS2R R24, SRZ ;  /* 0x0000000000187805 */ /* 0x000fe4000001ff00 */
[----:B----4-:R-:W-:Y:S02]  /*1c30*/  CS2R R26, SRZ ;  /* 0x00000000001a7805 */ /* 0x010fe4000001ff00 */
[----:B------:R-:W-:-:S02]  /*1c40*/  CS2R R28, SRZ ;  /* 0x00000000001c7805 */ /* 0x000fc4000001ff00 */
[----:B------:R-:W-:Y:S02]  /*1c50*/  CS2R R30, SRZ ;  /* 0x00000000001e7805 */ /* 0x000fe4000001ff00 */
[----:B------:R-:W-:Y:S02]  /*1c60*/  CS2R R32, SRZ ;  /* 0x0000000000207805 */ /* 0x000fe4000001ff00 */
        /* <DEDUP_REMOVED lines=26> */
[----:B------:R-:W-:Y:S01]  /*1e10*/  CS2R R86, SRZ ;  /* 0x0000000000567805 */ /* 0x000fe2000001ff00 */
[----:B-1----:R-:W-:Y:S06]  /*1e20*/  @!P0 BRA `(.L_x_18) ;  /* 0x0000001000888947 */ /* 0x002fec0003800000 */
[----:B------:R-:W-:-:S06]  /*1e30*/  UISETP.NE.AND UP0, UPT, UR23, 0x3, UPT ;  /* 0x000000031700788c */ /* 0x000fcc000bf05270 */
[----:B------:R-:W-:-:S13]  /*1e40*/  PLOP3.LUT P1, PT, PT, PT, UP0, 0x80, 0x0 ;  /* 0x000000000000781c */ /* 0x000fda0003f2f008 */
[----:B------:R-:W-:Y:S05]  /*1e50*/  @!P1 BRA `(.L_x_19) ;  /* 0x0000000000049947 */ /* 0x000fea0003800000 */
[----:B------:R-:W-:Y:S01]  /*1e60*/  BPT.TRAP 0x1 ;  /* 0x000000040000795c */ /* 0x000fe20000300000 */
.L_x_19:
[----:B------:R-:W-:Y:S01]  /*1e70*/  ULEA UR6, UR5, UR10, 0x3 ;  /* 0x0000000a05067291 */ /* 0x000fe2000f8e183f */
[----:B------:R-:W-:-:S05]  /*1e80*/  IMAD.U32 R0, RZ, RZ, UR4 ;  /* 0x00000004ff007e24 */ /* 0x000fca000f8e00ff */
[----:B------:R-:W-:-:S04]  /*1e90*/  SHF.L.U32 R0, R0, 0x1f, RZ ;  /* 0x0000001f00007819 */ /* 0x000fc800000006ff */
[----:B------:R0:W1:Y:S01]  /*1ea0*/  SYNCS.PHASECHK.TRANS64.TRYWAIT P0, [UR6], R0 ;  /* 0x00000000ff0075a7 */ /* 0x0000620008000146 */
[----:B------:R-:W-:Y:S05]  /*1eb0*/  @!P1 BRA `(.L_x_20) ;  /* 0x0000000000049947 */ /* 0x000fea0003800000 */
[----:B------:R-:W-:Y:S01]  /*1ec0*/  BPT.TRAP 0x1 ;  /* 0x000000040000795c */ /* 0x000fe20000300000 */
.L_x_20:
[----:B-1----:R-:W-:Y:S05]  /*1ed0*/  @P0 BRA `(.L_x_21) ;  /* 0x0000000000080947 */ /* 0x002fea0003800000 */
[----:B------:R-:W1:Y:S02]  /*1ee0*/  SYNCS.PHASECHK.TRANS64.TRYWAIT P0, [UR6], R0 ;  /* 0x00000000ff0075a7 */ /* 0x000e640008000146 */
[----:B-1----:R-:W-:Y:S05]  /*1ef0*/  @!P0 BRA `(.L_x_22) ;  /* 0x000000e800708947 */ /* 0x002fea0003800000 */
.L_x_21:
[----:B------:R-:W-:Y:S01]  /*1f00*/  UIADD3 UR6, UR10, 0x24180, URZ ;  /* 0x000241800a067890 */ /* 0x000fe2000fffe03f */
[----:B------:R-:W-:Y:S01]  /*1f10*/  WARPGROUP.ARRIVE ;  /* 0x00000000000079c5 */ /* 0x000fe20000000000 */
[----:B------:R-:W-:Y:S01]  /*1f20*/  ULOP3.LUT UR7, UR11, 0x10000, URZ, 0xfc, !UPT ;  /* 0x000100000b077892 */ /* 0x000fe2000f8efc3f */
[----:B------:R2:W-:Y:S01]  /*1f30*/  STL [R1+0x74], RZ ;  /* 0x000074ff01007387 */ /* 0x0005e20000100800 */
[----:B------:R-:W-:Y:S01]  /*1f40*/  USHF.R.U32.HI UR6, URZ, 0x4, UR6 ;  /* 0x000000043f067899 */ /* 0x000fe20008011606 */
[----:B01----:R-:W-:Y:S01]  /*1f50*/  IMAD.MOV.U32 R0, RZ, RZ, RZ ;  /* 0x000000ffff007224 */ /* 0x003fe200078e00ff */
[----:B------:R-:W-:Y:S01]  /*1f60*/  ULEA UR7, UR5, UR7, 0xa ;  /* 0x0000000705077291 */ /* 0x000fe2000f8e503f */
[----:B------:R2:W-:Y:S01]  /*1f70*/  STL [R1+0x70], RZ ;  /* 0x000070ff01007387 */ /* 0x0005e20000100800 */
[----:B------:R-:W-:Y:S01]  /*1f80*/  ULOP3.LUT UR6, UR6, 0x3fff, URZ, 0xc0, !UPT ;  /* 0x00003fff06067892 */ /* 0x000fe2000f8ec03f */
[----:B------:R-:W-:Y:S01]  /*1f90*/  CS2R R2, SRZ ;  /* 0x0000000000027805 */ /* 0x000fe2000001ff00 */
[----:B------:R-:W-:Y:S01]  /*1fa0*/  UMOV UR17, 0x80000020 ;  /* 0x8000002000117882 */ /* 0x000fe20000000000 */
[----:B------:R-:W-:Y:S01]  /*1fb0*/  UMOV UR19, 0x80000020 ;  /* 0x8000002000137882 */ /* 0x000fe20000000000 */
[----:B------:R-:W-:Y:S01]  /*1fc0*/  ULOP3.LUT UR6, UR6, 0x10000, URZ, 0xfc, !UPT ;  /* 0x0001000006067892 */ /* 0x000fe2000f8efc3f */
[----:B------:R2:W-:Y:S01]  /*1fd0*/  STL [R1+0x6c], RZ ;  /* 0x00006cff01007387 */ /* 0x0005e20000100800 */
[----:B------:R-:W-:Y:S01]  /*1fe0*/  UMOV UR16, UR7 ;  /* 0x0000000700107c82 */ /* 0x000fe20008000000 */
[----:B------:R-:W-:Y:S01]  /*1ff0*/  CS2R R4, SRZ ;  /* 0x0000000000047805 */ /* 0x000fe2000001ff00 */
[----:B------:R-:W-:Y:S01]  /*2000*/  ULEA UR8, UR5, UR6, 0x9 ;  /* 0x0000000605087291 */ /* 0x000fe2000f8e483f */
[----:B------:R2:W-:Y:S01]  /*2010*/  STL [R1+0x68], RZ ;  /* 0x000068ff01007387 */ /* 0x0005e20000100800 */
[----:B------:R-:W-:Y:S01]  /*2020*/  CS2R R6, SRZ ;  /* 0x0000000000067805 */ /* 0x000fe2000001ff00 */
[----:B------:R-:W-:Y:S01]  /*2030*/  UMOV UR6, 0x2 ;  /* 0x0000000200067882 */ /* 0x000fe20000000000 */
[----:B------:R-:W-:Y:S01]  /*2040*/  CS2R R8, SRZ ;  /* 0x0000000000087805 */ /* 0x000fe2000001ff00 */
[----:B------:R2:W-:Y:S01]  /*2050*/  STL [R1+0x64], RZ ;  /* 0x000064ff01007387 */ /* 0x0005e20000100800 */
[----:B------:R-:W-:Y:S01]  /*2060*/  CS2R R10, SRZ ;  /* 0x00000000000a7805 */ /* 0x000fe2000001ff00 */
[----:B------:R-:W-:Y:S01]  /*2070*/  UMOV UR18, UR8 ;  /* 0x0000000800127c82 */ /* 0x000fe20008000000 */
[----:B------:R-:W-:Y:S01]  /*2080*/  CS2R R12, SRZ ;  /* 0x00000000000c7805 */ /* 0x000fe2000001ff00 */
[----:B------:R-:W-:Y:S01]  /*2090*/  QGMMA.64x128x32.F32.E5M2.E5M2 R88, gdesc[UR16], RZ, !UPT ;  /* 0x01e00000105879f3 */ /* 0x000fe2000c7038ff */
[----:B------:R-:W-:Y:S01]  /*20a0*/  UIADD3 UR16, UR7, 0x200, URZ ;  /* 0x0000020007107890 */ /* 0x000fe2000fffe03f */
[----:B------:R2:W-:Y:S01]  /*20b0*/  STL [R1+0x60], RZ ;  /* 0x000060ff01007387 */ /* 0x0005e20000100800 */
[----:B------:R-:W-:Y:S01]  /*20c0*/  UMOV UR17, 0x80000020 ;  /* 0x8000002000117882 */ /* 0x000fe20000000000 */
[----:B------:R-:W-:-:S02]  /*20d0*/  CS2R R14, SRZ ;  /* 0x00000000000e7805 */ /* 0x000fc4000001ff00 */
[----:B------:R-:W-:Y:S01]  /*20e0*/  CS2R R16, SRZ ;  /* 0x0000000000107805 */ /* 0x000fe2000001ff00 */
[----:B------:R2:W-:Y:S01]  /*20f0*/  STL [R1+0x5c], RZ ;  /* 0x00005cff01007387 */ /* 0x0005e20000100800 */
[----:B------:R-:W-:Y:S02]  /*2100*/  CS2R R18, SRZ ;  /* 0x0000000000127805 */ /* 0x000fe4000001ff00 */
[----:B------:R-:W-:Y:S02]  /*2110*/  CS2R R20, SRZ ;  /* 0x0000000000147805 */ /* 0x000fe4000001ff00 */
[----:B------:R-:W-:Y:S01]  /*2120*/  CS2R R22, SRZ ;  /* 0x0000000000167805 */ /* 0x000fe2000001ff00 */
[----:B------:R2:W-:Y:S01]  /*2130*/  STL [R1+0x58], RZ ;  /* 0x000058ff01007387 */ /* 0x0005e20000100800 */
[----:B------:R-:W-:Y:S01]  /*2140*/  CS2R R152, SRZ ;  /* 0x0000000000987805 */ /* 0x000fe2000001ff00 */
[----:B------:R-:W-:Y:S01]  /*2150*/  QGMMA.64x128x32.F32.E5M2.E5M2 R24, gdesc[UR16], RZ, !UPT ;  /* 0x01e00000101879f3 */ /* 0x000fe2000c7038ff */
[----:B------:R-:W-:Y:S01]  /*2160*/  UIADD3 UR16, UR7, 0x2, URZ ;  /* 0x0000000207107890 */ /* 0x000fe2000fffe03f */
[----:B------:R2:W-:Y:S01]  /*2170*/  STL [R1+0x54], RZ ;  /* 0x000054ff01007387 */ /* 0x0005e20000100800 */
[----:B------:R-:W-:Y:S01]  /*2180*/  UIADD3 UR18, UR8, 0x2, URZ ;  /* 0x0000000208127890 */ /* 0x000fe2000fffe03f */
[----:B------:R-:W-:Y:S01]  /*2190*/  CS2R R154, SRZ ;  /* 0x00000000009a7805 */ /* 0x000fe2000001ff00 */
[----:B------:R-:W-:Y:S01]  /*21a0*/  UMOV UR17, 0x80000020 ;  /* 0x8000002000117882 */ /* 0x000fe20000000000 */
        /* <DEDUP_REMOVED lines=9> */
[----:B------:R-:W-:Y:S02]  /*2240*/  CS2R R166, SRZ ;  /* 0x0000000000a67805 */ /* 0x000fe4000001ff00 */
        /* <DEDUP_REMOVED lines=39> */
[----:B------:R-:W-:-:S03]  /*24c0*/  IMAD.MOV.U32 R226, RZ, RZ, RZ ;  /* 0x000000ffffe27224 */ /* 0x000fc600078e00ff */
[----:B------:R2:W-:Y:S04]  /*24d0*/  STL [R1+0x1c], RZ ;  /* 0x00001cff01007387 */ /* 0x0005e80000100800 */
[----:B------:R2:W-:Y:S04]  /*24e0*/  STL [R1+0x18], RZ ;  /* 0x000018ff01007387 */ /* 0x0005e80000100800 */
[----:B------:R2:W-:Y:S04]  /*24f0*/  STL [R1+0x14], RZ ;  /* 0x000014ff01007387 */ /* 0x0005e80000100800 */
[----:B------:R2:W-:Y:S04]  /*2500*/  STL [R1+0x10], RZ ;  /* 0x000010ff01007387 */ /* 0x0005e80000100800 */
[----:B------:R2:W-:Y:S04]  /*2510*/  STL [R1+0xc], RZ ;  /* 0x00000cff01007387 */ /* 0x0005e80000100800 */
[----:B------:R2:W-:Y:S04]  /*2520*/  STL [R1+0x8], RZ ;  /* 0x000008ff01007387 */ /* 0x0005e80000100800 */
[----:B------:R2:W-:Y:S04]  /*2530*/  STL [R1+0x4], RZ ;  /* 0x000004ff01007387 */ /* 0x0005e80000100800 */
[----:B------:R2:W-:Y:S01]  /*2540*/  STL [R1], RZ ;  /* 0x000000ff01007387 */ /* 0x0005e20000100800 */
[----:B------:R-:W-:Y:S01]  /*2550*/  QGMMA.64x128x32.F32.E5M2.E5M2 R88, gdesc[UR16], R88 ;  /* 0x01e00000105879f3 */ /* 0x000fe20008703858 */
[----:B------:R-:W-:Y:S01]  /*2560*/  UIADD3 UR16, UR7, 0x202, URZ ;  /* 0x0000020207107890 */ /* 0x000fe2000fffe03f */
[----:B------:R-:W-:-:S02]  /*2570*/  UMOV UR17, 0x80000020 ;  /* 0x8000002000117882 */ /* 0x000fc40000000000 */
[----:B------:R-:W-:Y:S02]  /*2580*/  ULDC UR7, c[0x0][0x50c] ;  /* 0x0001430000077ab9 */ /* 0x000fe40000000800 */
[----:B------:R-:W-:-:S04]  /*2590*/  UISETP.NE.AND UP0, UPT, UR7, 0x2, UPT ;  /* 0x000000020700788c */ /* 0x000fc8000bf05270 */
[----:B------:R-:W-:Y:S02]  /*25a0*/  USEL UR7, URZ, 0x1, UP0 ;  /* 0x000000013f077887 */ /* 0x000fe40008000000 */
[----:B------:R-:W-:Y:S04]  /*25b0*/  QGMMA.64x128x32.F32.E5M2.E5M2 R24, gdesc[UR16], R24, gsb0 ;  /* 0x01e00000101879f3 */ /* 0x000fe80008003818 */
[----:B------:R-:W-:-:S13]  /*25c0*/  ISETP.NE.AND P0, PT, RZ, UR7, PT ;  /* 0x00000007ff007c0c */ /* 0x000fda000bf05270 */
[----:B--2---:R-:W-:Y:S05]  /*25d0*/  @!P0 BRA `(.L_x_23) ;  /* 0x0000000800808947 */ /* 0x004fea0003800000 */
[----:B------:R-:W-:Y:S02]  /*25e0*/  WARPGROUP.DEPBAR.LE gsb0, 0x0 ;  /* 0x00008000000079c5 */ /* 0x000fe40000010000 */
[----:B------:R-:W-:-:S01]  /*25f0*/  FADD R227, RZ, R58 ;  /* 0x0000003affe37221 */ /* 0x000fc20000000000 */
[----:B------:R-:W-:Y:S01]  /*2600*/  FADD R226, RZ, R88 ;  /* 0x00000058ffe27221 */ /* 0x000fe20000000000 */
[----:B------:R-:W-:-:S01]  /*2610*/  FADD R225, RZ, R89 ;  /* 0x00000059ffe17221 */ /* 0x000fc20000000000 */
[----:B------:R-:W-:Y:S01]  /*2620*/  FADD R224, RZ, R90 ;  /* 0x0000005affe07221 */ /* 0x000fe20000000000 */
[----:B------:R-:W-:-:S01]  /*2630*/  FADD R223, RZ, R91 ;  /* 0x0000005bffdf7221 */ /* 0x000fc20000000000 */
[----:B------:R0:W-:Y:S01]  /*2640*/  STL [R1], R227 ;  /* 0x000000e301007387 */ /* 0x0001e20000100800 */
[----:B------:R-:W-:-:S01]  /*2650*/  FADD R222, RZ, R92 ;  /* 0x0000005cffde7221 */ /* 0x000fc20000000000 */
[----:B------:R-:W-:Y:S01]  /*2660*/  FADD R221, RZ, R93 ;  /* 0x0000005dffdd7221 */ /* 0x000fe20000000000 */
[----:B------:R-:W-:-:S01]  /*2670*/  FADD R220, RZ, R94 ;  /* 0x0000005effdc7221 */ /* 0x000fc20000000000 */
[----:B------:R-:W-:Y:S01]  /*2680*/  FADD R219, RZ, R95 ;  /* 0x0000005fffdb7221 */ /* 0x000fe20000000000 */
[----:B------:R-:W-:-:S01]  /*2690*/  FADD R218, RZ, R96 ;  /* 0x00000060ffda7221 */ /* 0x000fc20000000000 */
[----:B------:R-:W-:Y:S01]  /*26a0*/  FADD R217, RZ, R97 ;  /* 0x00000061ffd97221 */ /* 0x000fe20000000000 */
[----:B------:R-:W-:-:S01]  /*26b0*/  FADD R216, RZ, R98 ;  /* 0x00000062ffd87221 */ /* 0x000fc20000000000 */
[----:B------:R-:W-:Y:S01]  /*26c0*/  FADD R215, RZ, R99 ;  /* 0x00000063ffd77221 */ /* 0x000fe20000000000 */
[----:B------:R-:W-:-:S01]  /*26d0*/  FADD R214, RZ, R100 ;  /* 0x00000064ffd67221 */ /* 0x000fc20000000000 */
[----:B0-----:R-:W-:Y:S01]  /*26e0*/  FADD R227, RZ, R59 ;  /* 0x0000003bffe37221 */ /* 0x001fe20000000000 */
[----:B------:R-:W-:-:S01]  /*26f0*/  FADD R213, RZ, R101 ;  /* 0x00000065ffd57221 */ /* 0x000fc20000000000 */
[----:B------:R-:W-:Y:S01]  /*2700*/  FADD R212, RZ, R102 ;  /* 0x00000066ffd47221 */ /* 0x000fe20000000000 */
[----:B------:R-:W-:-:S01]  /*2710*/  FADD R211, RZ, R103 ;  /* 0x00000067ffd37221 */ /* 0x000fc20000000000 */
[----:B------:R-:W-:Y:S01]  /*2720*/  FADD R210, RZ, R104 ;  /* 0x00000068ffd27221 */ /* 0x000fe20000000000 */
[----:B------:R0:W-:Y:S01]  /*2730*/  STL [R1+0x4], R227 ;  /* 0x000004e301007387 */ /* 0x0001e20000100800 */
        /* <DEDUP_REMOVED lines=93> */
[----:B------:R-:W-:Y:S01]  /*2d10*/  UMOV UR6, URZ ;  /* 0x0000003f00067c82 */ /* 0x000fe20008000000 */
[----:B0-----:R-:W-:-:S05]  /*2d20*/  FADD R227, RZ, R66 ;  /* 0x00000042ffe37221 */ /* 0x001fca0000000000 */
[----:B------:R0:W-:Y:S02]  /*2d30*/  STL [R1+0x20], R227 ;  /* 0x000020e301007387 */ /* 0x0001e40000100800 */
        /* <DEDUP_REMOVED lines=42> */
.L_x_23:
[----:B------:R-:W-:-:S04]  /*2fe0*/  UIADD3 UR12, UR5, 0x1, URZ ;  /* 0x00000001050c7890 */ /* 0x000fc8000fffe03f */
[----:B------:R-:W-:-:S04]  /*2ff0*/  UISETP.NE.AND UP0, UPT, UR12, 0x9, UPT ;  /* 0x000000090c00788c */ /* 0x000fc8000bf05270 */
[----:B------:R-:W-:Y:S02]  /*3000*/  USEL UR8, URZ, 0x1, UP0 ;  /* 0x000000013f087887 */ /* 0x000fe40008000000 */
[----:B------:R-:W-:Y:S02]  /*3010*/  USEL UR12, UR12, URZ, UP0 ;  /* 0x0000003f0c0c7287 */ /* 0x000fe40008000000 */
[----:B------:R-:W-:-:S06]  /*3020*/  ULOP3.LUT UR8, UR4, UR8, URZ, 0x3c, !UPT ;  /* 0x0000000804087292 */ /* 0x000fcc000f8e3c3f */
[----:B0-----:R-:W-:Y:S01]  /*3030*/  IMAD.U32 R227, RZ, RZ, UR8 ;  /* 0x00000008ffe37e24 */ /* 0x001fe2000f8e00ff */
[----:B------:R-:W-:-:S06]  /*3040*/  UMOV UR8, 0x1 ;  /* 0x0000000100087882 */ /* 0x000fcc0000000000 */
.L_x_18:
[----:B------:R-:W-:-:S04]  /*3050*/  UISETP.LT.AND UP0, UPT, UR9, 0x1, UPT ;  /* 0x000000010900788c */ /* 0x000fc8000bf01270 */
[----:B------:R-:W-:-:S04]  /*3060*/  USEL UR16, UR9, 0x1, UP0 ;  /* 0x0000000109107887 */ /* 0x000fc80008000000 */
[----:B------:R-:W-:-:S04]  /*3070*/  UIADD3 UR16, UR9, -UR16, URZ ;  /* 0x8000001009107290 */ /* 0x000fc8000fffe03f */
[----:B------:R-:W-:-:S06]  /*3080*/  UISETP.GE.AND UP0, UPT, UR16, 0x1, UPT ;  /* 0x000000011000788c */ /* 0x000fcc000bf06270 */
[----:B------:R-:W-:-:S13]  /*3090*/  PLOP3.LUT P0, PT, PT, PT, UP0, 0x80, 0x0 ;  /* 0x000000000000781c */ /* 0x000fda0003f0f008 */
[----:B------:R-:W-:Y:S05]  /*30a0*/  @!P0 BRA `(.L_x_24) ;  /* 0x0000001000c48947 */ /* 0x000fea0003800000 */
[----:B------:R-:W-:Y:S01]  /*30b0*/  IMAD.U32 R228, RZ, RZ, UR16 ;  /* 0x00000010ffe47e24 */ /* 0x000fe2000f8e00ff */
[----:B------:R-:W-:Y:S01]  /*30c0*/  UMOV UR24, UR5 ;  /* 0x0000000500187c82 */ /* 0x000fe20008000000 */
[----:B------:R-:W-:-:S05]  /*30d0*/  ULDC UR25, c[0x0][0x50c] ;  /* 0x0001430000197ab9 */ /* 0x000fca0000000800 */
.L_x_32:
[----:B------:R-:W-:-:S06]  /*30e0*/  UISETP.NE.AND UP0, UPT, UR23, 0x3, UPT ;  /* 0x000000031700788c */ /* 0x000fcc000bf05270 */
[----:B------:R-:W-:-:S13]  /*30f0*/  PLOP3.LUT P1, PT, PT, PT, UP0, 0x80, 0x0 ;  /* 0x000000000000781c */ /* 0x000fda0003f2f008 */
[----:B-1---5:R-:W-:Y:S05]  /*3100*/  @!P1 BRA `(.L_x_25) ;  /* 0x0000000000049947 */ /* 0x022fea0003800000 */
[----:B------:R-:W-:Y:S01]  /*3110*/  BPT.TRAP 0x1 ;  /* 0x000000040000795c */ /* 0x000fe20000300000 */
.L_x_25:
[----:B------:R-:W0:Y:S01]  /*3120*/  S2UR UR16, SR_CgaCtaId ;  /* 0x00000000001079c3 */ /* 0x000e220000008800 */
[----:B------:R-:W-:Y:S01]  /*3130*/  UMOV UR10, 0x400 ;  /* 0x00000400000a7882 */ /* 0x000fe20000000000 */
[----:B------:R-:W-:Y:S01]  /*3140*/  SHF.L.U32 R229, R227, 0x1f, RZ ;  /* 0x0000001fe3e57819 */ /* 0x000fe200000006ff */
[----:B0-----:R-:W-:-:S04]  /*3150*/  ULEA UR10, UR16, UR10, 0x18 ;  /* 0x0000000a100a7291 */ /* 0x001fc8000f8ec03f */
[----:B------:R-:W-:-:S09]  /*3160*/  ULEA UR16, UR12, UR10, 0x3 ;  /* 0x0000000a0c107291 */ /* 0x000fd2000f8e183f */
[----:B------:R0:W1:Y:S01]  /*3170*/  SYNCS.PHASECHK.TRANS64.TRYWAIT P0, [UR16], R229 ;  /* 0x000000e5ff0075a7 */ /* 0x0000620008000150 */
[----:B------:R-:W-:Y:S05]  /*3180*/  @!P1 BRA `(.L_x_26) ;  /* 0x0000000000049947 */ /* 0x000fea0003800000 */
[----:B------:R-:W-:Y:S01]  /*3190*/  BPT.TRAP 0x1 ;  /* 0x000000040000795c */ /* 0x000fe20000300000 */
.L_x_26:
[----:B-1----:R-:W-:Y:S05]  /*31a0*/  @P0 BRA `(.L_x_27) ;  /* 0x0000000000080947 */ /* 0x002fea0003800000 */
[----:B------:R-:W1:Y:S02]  /*31b0*/  SYNCS.PHASECHK.TRANS64.TRYWAIT P0, [UR16], R229 ;  /* 0x000000e5ff0075a7 */ /* 0x000e640008000150 */
[----:B-1----:R-:W-:Y:S05]  /*31c0*/  @!P0 BRA `(.L_x_28) ;  /* 0x000000d400d48947 */ /* 0x002fea0003800000 */
.L_x_27:
[----:B------:R-:W-:Y:S01]  /*31d0*/  UIADD3 UR16, UR10, 0x24180, URZ ;  /* 0x000241800a107890 */ /* 0x000fe2000fffe03f */
[----:B------:R-:W-:Y:S01]  /*31e0*/  WARPGROUP.ARRIVE ;  /* 0x00000000000079c5 */ /* 0x000fe20000000000 */
[----:B------:R-:W-:Y:S02]  /*31f0*/  UISETP.NE.AND UP0, UPT, UR7, URZ, UPT ;  /* 0x0000003f0700728c */ /* 0x000fe4000bf05270 */
[----:B------:R-:W-:Y:S02]  /*3200*/  USHF.R.U32.HI UR16, URZ, 0x4, UR16 ;  /* 0x000000043f107899 */ /* 0x000fe40008011610 */
[----:B------:R-:W-:Y:S02]  /*3210*/  USEL UR8, UR8, URZ, !UP0 ;  /* 0x0000003f08087287 */ /* 0x000fe4000c000000 */
[----:B------:R-:W-:Y:S02]  /*3220*/  ULOP3.LUT UR16, UR16, 0x3fff, URZ, 0xc0, !UPT ;  /* 0x00003fff10107892 */ /* 0x000fe4000f8ec03f */
[----:B------:R-:W-:-:S02]  /*3230*/  UISETP.NE.U32.AND UP0, UPT, UR8, URZ, UPT ;  /* 0x0000003f0800728c */ /* 0x000fc4000bf05070 */
[----:B------:R-:W-:Y:S02]  /*3240*/  ULOP3.LUT UR7, UR11, 0x10000, URZ, 0xfc, !UPT ;  /* 0x000100000b077892 */ /* 0x000fe4000f8efc3f */
[----:B------:R-:W-:Y:S02]  /*3250*/  ULOP3.LUT UR8, UR16, 0x10000, URZ, 0xfc, !UPT ;  /* 0x0001000010087892 */ /* 0x000fe4000f8efc3f */
[----:B------:R-:W-:Y:S02]  /*3260*/  ULEA UR7, UR12, UR7, 0xa ;  /* 0x000000070c077291 */ /* 0x000fe4000f8e503f */
[----:B------:R-:W-:Y:S01]  /*3270*/  ULEA UR8, UR12, UR8, 0x9 ;  /* 0x000000080c087291 */ /* 0x000fe2000f8e483f */
[----:B------:R-:W-:Y:S01]  /*3280*/  UMOV UR17, 0x80000020 ;  /* 0x8000002000117882 */ /* 0x000fe20000000000 */
[----:B------:R-:W-:Y:S01]  /*3290*/  UMOV UR19, 0x80000020 ;  /* 0x8000002000137882 */ /* 0x000fe20000000000 */
[----:B------:R-:W-:Y:S02]  /*32a0*/  UIADD3 UR6, UR6, 0x2, URZ ;  /* 0x0000000206067890 */ /* 0x000fe4000fffe03f */
[----:B------:R-:W-:-:S02]  /*32b0*/  UMOV UR16, UR7 ;  /* 0x0000000700107c82 */ /* 0x000fc40008000000 */
[----:B------:R-:W-:Y:S02]  /*32c0*/  UMOV UR18, UR8 ;  /* 0x0000000800127c82 */ /* 0x000fe40008000000 */
[----:B------:R-:W-:Y:S01]  /*32d0*/  QGMMA.64x128x32.F32.E5M2.E5M2 R88, gdesc[UR16], R88, UP0 ;  /* 0x01e00000105879f3 */ /* 0x000fe2000bf03858 */
[----:B------:R-:W-:Y:S01]  /*32e0*/  UIADD3 UR16, UR7, 0x200, URZ ;  /* 0x0000020007107890 */ /* 0x000fe2000fffe03f */
[----:B------:R-:W-:-:S10]  /*32f0*/  UMOV UR17, 0x80000020 ;  /* 0x8000002000117882 */ /* 0x000fd40000000000 */
[----:B------:R-:W-:Y:S01]  /*3300*/  QGMMA.64x128x32.F32.E5M2.E5M2 R24, gdesc[UR16], R24, UP0 ;  /* 0x01e00000101879f3 */ /* 0x000fe2000bf03818 */
[----:B------:R-:W-:Y:S02]  /*3310*/  UIADD3 UR16, UR7, 0x2, URZ ;  /* 0x0000000207107890 */ /* 0x000fe4000fffe03f */
[----:B------:R-:W-:Y:S01]  /*3320*/  UIADD3 UR18, UR8, 0x2, URZ ;  /* 0x0000000208127890 */ /* 0x000fe2000fffe03f */
[----:B------:R-:W-:Y:S01]  /*3330*/  UMOV UR17, 0x80000020 ;  /* 0x8000002000117882 */ /* 0x000fe20000000000 */
[----:B------:R-:W-:Y:S01]  /*3340*/  UMOV UR19, 0x80000020 ;  /* 0x8000002000137882 */ /* 0x000fe20000000000 */
[----:B------:R-:W-:-:S06]  /*3350*/  UISETP.NE.AND UP0, UPT, UR6, UR25, UPT ;  /* 0x000000190600728c */ /* 0x000fcc000bf05270 */
[----:B------:R-:W-:Y:S01]  /*3360*/  QGMMA.64x128x32.F32.E5M2.E5M2 R88, gdesc[UR16], R88 ;  /* 0x01e00000105879f3 */ /* 0x000fe20008703858 */
[----:B------:R-:W-:Y:S01]  /*3370*/  UIADD3 UR16, UR7, 0x202, URZ ;  /* 0x0000020207107890 */ /* 0x000fe2000fffe03f */
[----:B------:R-:W-:Y:S01]  /*3380*/  UMOV UR17, 0x80000020 ;  /* 0x8000002000117882 */ /* 0x000fe20000000000 */
[----:B------:R-:W-:-:S06]  /*3390*/  USEL UR7, URZ, 0x1, UP0 ;  /* 0x000000013f077887 */ /* 0x000fcc0008000000 */
[----:B------:R-:W-:-:S03]  /*33a0*/  ISETP.NE.AND P0, PT, RZ, UR7, PT ;  /* 0x00000007ff007c0c */ /* 0x000fc6000bf05270 */
[----:B------:R-:W-:Y:S03]  /*33b0*/  QGMMA.64x128x32.F32.E5M2.E5M2 R24, gdesc[UR16], R24, gsb0 ;  /* 0x01e00000101879f3 */ /* 0x000fe60008003818 */
[----:B------:R-:W-:-:S07]  /*33c0*/  WARPGROUP.DEPBAR.LE gsb0, 0x1 ;  /* 0x00008000000079c5 */ /* 0x000fce0000010100 */
[----:B------:R-:W-:Y:S05]  /*33d0*/  @!P0 BRA `(.L_x_29) ;  /* 0x0000000c00808947 */ /* 0x000fea0003800000 */
[----:B------:R-:W-:Y:S02]  /*33e0*/  WARPGROUP.DEPBAR.LE gsb0, 0x0 ;  /* 0x00008000000079c5 */ /* 0x000fe40000010000 */
[----:B------:R-:W-:-:S01]  /*33f0*/  FADD R226, R88, R226 ;  /* 0x000000e258e27221 */ /* 0x000fc20000000000 */
[----:B------:R-:W-:Y:S01]  /*3400*/  FADD R225, R89, R225 ;  /* 0x000000e159e17221 */ /* 0x000fe20000000000 */
[----:B------:R1:W-:Y:S01]  /*3410*/  STL [R1+0x90], R227 ;  /* 0x000090e301007387 */ /* 0x0003e20000100800 */
[----:B------:R-:W-:-:S01]  /*3420*/  FADD R224, R90, R224 ;  /* 0x000000e05ae07221 */ /* 0x000fc20000000000 */
[----:B------:R-:W-:Y:S01]  /*3430*/  FADD R223, R91, R223 ;  /* 0x000000df5bdf7221 */ /* 0x000fe20000000000 */
[----:B------:R-:W-:-:S01]  /*3440*/  FADD R222, R92, R222 ;  /* 0x000000de5cde7221 */ /* 0x000fc20000000000 */
[----:B------:R-:W-:Y:S01]  /*3450*/  FADD R221, R93, R221 ;  /* 0x000000dd5ddd7221 */ /* 0x000fe20000000000 */
[----:B-1----:R-:W2:Y:S04]  /*3460*/  LDL.LU R227, [R1+0x30] ;  /* 0x0000300001e37983 */ /* 0x002ea80000300800 */
[----:B------:R1:W-:Y:S01]  /*3470*/  STL [R1+0x94], R226 ;  /* 0x000094e201007387 */ /* 0x0003e20000100800 */
[----:B------:R-:W-:-:S01]  /*3480*/  FADD R220, R94, R220 ;  /* 0x000000dc5edc7221 */ /* 0x000fc20000000000 */
[----:B------:R-:W-:-:S02]  /*3490*/  FADD R219, R95, R219 ;  /* 0x000000db5fdb7221 */ /* 0x000fc40000000000 */
[----:B-1----:R-:W3:Y:S04]  /*34a0*/  LDL.LU R226, [R1+0x2c] ;  /* 0x00002c0001e27983 */ /* 0x002ee80000300800 */
[----:B------:R1:W-:Y:S01]  /*34b0*/  STL [R1+0x98], R225 ;  /* 0x000098e101007387 */ /* 0x0003e20000100800 */
[----:B------:R-:W-:-:S03]  /*34c0*/  FADD R218, R96, R218 ;  /* 0x000000da60da7221 */ /* 0x000fc60000000000 */
[----:B-1----:R-:W4:Y:S04]  /*34d0*/  LDL.LU R225, [R1+0x28] ;  /* 0x0000280001e17983 */ /* 0x002f280000300800 */
        /* <DEDUP_REMOVED lines=9> */
[----:B------:R1:W-:Y:S04]  /*3570*/  STL [R1+0xa8], R221 ;  /* 0x0000a8dd01007387 */ /* 0x0003e80000100800 */
        /* <DEDUP_REMOVED lines=12> */
[----:B-1----:R-:W4:Y:S01]  /*3640*/  LDL.LU R215, [R1] ;  /* 0x0000000001d77983 */ /* 0x002f220000300800 */
[----:B------:R-:W-:-:S01]  /*3650*/  FADD R214, R100, R214 ;  /* 0x000000d664d67221 */ /* 0x000fc20000000000 */
[----:B------:R-:W-:Y:S01]  /*3660*/  FADD R213, R101, R213 ;  /* 0x000000d565d57221 */ /* 0x000fe20000000000 */
[----:B------:R-:W-:-:S01]  /*3670*/  FADD R212, R102, R212 ;  /* 0x000000d466d47221 */ /* 0x000fc20000000000 */
[----:B------:R-:W-:Y:S01]  /*3680*/  FADD R211, R103, R211 ;  /* 0x000000d367d37221 */ /* 0x000fe20000000000 */
[----:B------:R-:W-:-:S01]  /*3690*/  FADD R210, R104, R210 ;  /* 0x000000d268d27221 */ /* 0x000fc20000000000 */
[----:B------:R-:W-:Y:S01]  /*36a0*/  STL [R1+0xc4], R214 ;  /* 0x0000c4d601007387 */ /* 0x000fe20000100800 */
        /* <DEDUP_REMOVED lines=11> */
[----:B------:R1:W-:Y:S01]  /*3760*/  STL [R1+0xd0], R211 ;  /* 0x0000d0d301007387 */ /* 0x0003e20000100800 */
[----:B------:R-:W-:-:S01]  /*3770*/  FADD R200, R114, R200 ;  /* 0x000000c872c87221 */ /* 0x000fc20000000000 */
[----:B------:R-:W-:Y:S01]  /*3780*/  FADD R199, R115, R199 ;  /* 0x000000c773c77221 */ /* 0x000fe20000000000 */
        /* <DEDUP_REMOVED lines=69> */
[----:B-----5:R-:W-:Y:S01]  /*3be0*/  FADD R0, R57, R0 ;  /* 0x0000000039007221 */ /* 0x020fe20000000000 */
[----:B--2---:R-:W-:-:S01]  /*3bf0*/  FADD R227, R70, R227 ;  /* 0x000000e346e37221 */ /* 0x004fc20000000000 */
[----:B---3--:R-:W-:Y:S01]  /*3c00*/  FADD R226, R69, R226 ;  /* 0x000000e245e27221 */ /* 0x008fe20000000000 */
[----:B----4-:R-:W-:-:S01]  /*3c10*/  FADD R225, R68, R225 ;  /* 0x000000e144e17221 */ /* 0x010fc20000000000 */
        /* <DEDUP_REMOVED lines=9> */
[----:B------:R-:W-:-:S05]  /*3cb0*/  FADD R215, R58, R215 ;  /* 0x000000d73ad77221 */ /* 0x000fca0000000000 */
[----:B------:R2:W-:Y:S04]  /*3cc0*/  STL [R1], R215 ;  /* 0x000000d701007387 */ /* 0x0005e80000100800 */
[----:B------:R3:W-:Y:S04]  /*3cd0*/  STL [R1+0x4], R216 ;  /* 0x000004d801007387 */ /* 0x0007e80000100800 */
        /* <DEDUP_REMOVED lines=8> */
[----:B-1----:R-:W4:Y:S04]  /*3d60*/  LDL.LU R211, [R1+0x34] ;  /* 0x0000340001d37983 */ /* 0x002f280000300800 */
[----:B------:R1:W-:Y:S04]  /*3d70*/  STL [R1+0x28], R225 ;  /* 0x000028e101007387 */ /* 0x0003e80000100800 */
[----:B------:R-:W4:Y:S04]  /*3d80*/  LDL.LU R212, [R1+0x38] ;  /* 0x0000380001d47983 */ /* 0x000f280000300800 */
[----:B------:R1:W-:Y:S04]  /*3d90*/  STL [R1+0x2c], R226 ;  /* 0x00002ce201007387 */ /* 0x0003e80000100800 */
[----:B------:R-:W4:Y:S04]  /*3da0*/  LDL.LU R213, [R1+0x3c] ;  /* 0x00003c0001d57983 */ /* 0x000f280000300800 */
[----:B------:R1:W-:Y:S04]  /*3db0*/  STL [R1+0x30], R227 ;  /* 0x000030e301007387 */ /* 0x0003e80000100800 */
[----:B------:R-:W4:Y:S04]  /*3dc0*/  LDL.LU R214, [R1+0x40] ;  /* 0x0000400001d67983 */ /* 0x000f280000300800 */
[----:B--2---:R-:W2:Y:S04]  /*3dd0*/  LDL.LU R215, [R1+0x44] ;  /* 0x0000440001d77983 */ /* 0x004ea80000300800 */
[----:B---3--:R-:W3:Y:S04]  /*3de0*/  LDL.LU R216, [R1+0x48] ;  /* 0x0000480001d87983 */ /* 0x008ee80000300800 */
[----:B----4-:R-:W4:Y:S04]  /*3df0*/  LDL.LU R217, [R1+0x4c] ;  /* 0x00004c0001d97983 */ /* 0x010f280000300800 */
[----:B0-----:R-:W4:Y:S04]  /*3e00*/  LDL.LU R218, [R1+0x50] ;  /* 0x0000500001da7983 */ /* 0x001f280000300800 */
[----:B------:R-:W4:Y:S04]  /*3e10*/  LDL.LU R219, [R1+0x54] ;  /* 0x0000540001db7983 */ /* 0x000f280000300800 */
[----:B------:R-:W4:Y:S04]  /*3e20*/  LDL.LU R220, [R1+0x58] ;  /* 0x0000580001dc7983 */ /* 0x000f280000300800 */
[----:B------:R-:W4:Y:S04]  /*3e30*/  LDL.LU R221, [R1+0x5c] ;  /* 0x00005c0001dd7983 */ /* 0x000f280000300800 */
[----:B------:R-:W4:Y:S04]  /*3e40*/  LDL.LU R222, [R1+0x60] ;  /* 0x0000600001de7983 */ /* 0x000f280000300800 */
[----:B------:R-:W4:Y:S04]  /*3e50*/  LDL.LU R223, [R1+0x64] ;  /* 0x0000640001df7983 */ /* 0x000f280000300800 */
[----:B------:R-:W4:Y:S04]  /*3e60*/  LDL.LU R224, [R1+0x68] ;  /* 0x0000680001e07983 */ /* 0x000f280000300800 */
[----:B-1----:R-:W4:Y:S04]  /*3e70*/  LDL.LU R225, [R1+0x6c] ;  /* 0x00006c0001e17983 */ /* 0x002f280000300800 */
[----:B------:R-:W4:Y:S04]  /*3e80*/  LDL.LU R226, [R1+0x70] ;  /* 0x0000700001e27983 */ /* 0x000f280000300800 */
[----:B------:R-:W4:Y:S01]  /*3e90*/  LDL.LU R227, [R1+0x74] ;  /* 0x0000740001e37983 */ /* 0x000f220000300800 */
[----:B------:R-:W-:-:S05]  /*3ea0*/  FADD R211, R71, R211 ;  /* 0x000000d347d37221 */ /* 0x000fca0000000000 */
[----:B------:R0:W-:Y:S01]  /*3eb0*/  STL [R1+0x34], R211 ;  /* 0x000034d301007387 */ /* 0x0001e20000100800 */
[----:B------:R-:W-:-:S03]  /*3ec0*/  FADD R212, R72, R212 ;  /* 0x000000d448d47221 */ /* 0x000fc60000000000 */
[----:B0-----:R1:W5:Y:S01]  /*3ed0*/  LDL.LU R211, [R1+0xd0] ;  /* 0x0000d00001d37983 */ /* 0x0013620000300800 */
[----:B------:R-:W-:-:S03]  /*3ee0*/  FADD R213, R73, R213 ;  /* 0x000000d549d57221 */ /* 0x000fc60000000000 */
[----:B------:R0:W-:Y:S01]  /*3ef0*/  STL [R1+0x38], R212 ;  /* 0x000038d401007387 */ /* 0x0001e20000100800 */
[----:B------:R-:W-:-:S01]  /*3f00*/  FADD R214, R74, R214 ;  /* 0x000000d64ad67221 */ /* 0x000fc20000000000 */
[----:B--2---:R-:W-:Y:S02]  /*3f10*/  FADD R215, R75, R215 ;  /* 0x000000d74bd77221 */ /* 0x004fe40000000000 */
[----:B0-----:R1:W5:Y:S01]  /*3f20*/  LDL.LU R212, [R1+0xcc] ;  /* 0x0000cc0001d47983 */ /* 0x0013620000300800 */
[----:B---3--:R-:W-:-:S03]  /*3f30*/  FADD R216, R76, R216 ;  /* 0x000000d84cd87221 */ /* 0x008fc60000000000 */
[----:B------:R0:W-:Y:S01]  /*3f40*/  STL [R1+0x3c], R213 ;  /* 0x00003cd501007387 */ /* 0x0001e20000100800 */
[----:B----4-:R-:W-:-:S03]  /*3f50*/  FADD R217, R77, R217 ;  /* 0x000000d94dd97221 */ /* 0x010fc60000000000 */
[----:B0-----:R1:W5:Y:S01]  /*3f60*/  LDL.LU R213, [R1+0xc8] ;  /* 0x0000c80001d57983 */ /* 0x0013620000300800 */
[----:B------:R-:W-:-:S03]  /*3f70*/  FADD R218, R78, R218 ;  /* 0x000000da4eda7221 */ /* 0x000fc60000000000 */
[----:B------:R0:W-:Y:S01]  /*3f80*/  STL [R1+0x40], R214 ;  /* 0x000040d601007387 */ /* 0x0001e20000100800 */
[----:B------:R-:W-:-:S01]  /*3f90*/  FADD R219, R79, R219 ;  /* 0x000000db4fdb7221 */ /* 0x000fc20000000000 */
[----:B------:R-:W-:Y:S02]  /*3fa0*/  FADD R220, R80, R220 ;  /* 0x000000dc50dc7221 */ /* 0x000fe40000000000 */
[----:B0-----:R1:W5:Y:S04]  /*3fb0*/  LDL.LU R214, [R1+0xc4] ;  /* 0x0000c40001d67983 */ /* 0x0013680000300800 */
[----:B------:R0:W-:Y:S01]  /*3fc0*/  STL [R1+0x44], R215 ;  /* 0x000044d701007387 */ /* 0x0001e20000100800 */
[----:B------:R-:W-:-:S01]  /*3fd0*/  FADD R221, R81, R221 ;  /* 0x000000dd51dd7221 */ /* 0x000fc20000000000 */
[----:B------:R-:W-:-:S02]  /*3fe0*/  FADD R222, R82, R222 ;  /* 0x000000de52de7221 */ /* 0x000fc40000000000 */
[----:B0-----:R1:W5:Y:S04]  /*3ff0*/  LDL.LU R215, [R1+0xc0] ;  /* 0x0000c00001d77983 */ /* 0x0013680000300800 */
[----:B------:R0:W-:Y:S01]  /*4000*/  STL [R1+0x48], R216 ;  /* 0x000048d801007387 */ /* 0x0001e20000100800 */
[----:B------:R-:W-:-:S03]  /*4010*/  FADD R223, R83, R223 ;  /* 0x000000df53df7221 */ /* 0x000fc60000000000 */
        /* <DEDUP_REMOVED lines=13> */
[----:B------:R0:W-:Y:S04]  /*40f0*/  STL [R1+0x5c], R221 ;  /* 0x00005cdd01007387 */ /* 0x0001e80000100800 */
        /* <DEDUP_REMOVED lines=12> */
[----:B0-----:R1:W5:Y:S01]  /*41c0*/  LDL.LU R227, [R1+0x90] ;  /* 0x0000900001e37983 */ /* 0x0013620000300800 */
[----:B------:R-:W-:-:S05]  /*41d0*/  UMOV UR6, URZ ;  /* 0x0000003f00067c82 */ /* 0x000fca0008000000 */
.L_x_29:
[----:B------:R-:W-:Y:S05]  /*41e0*/  @!P1 BRA `(.L_x_30) ;  /* 0x0000000000049947 */ /* 0x000fea0003800000 */
[----:B------:R-:W-:Y:S01]  /*41f0*/  BPT.TRAP 0x1 ;  /* 0x000000040000795c */ /* 0x000fe20000300000 */
.L_x_30:
[----:B------:R2:W-:Y:S04]  /*4200*/  STL [R1+0x94], R2 ;  /* 0x0000940201007387 */ /* 0x0005e80000100800 */
[----:B--2---:R-:W2:Y:S04]  /*4210*/  LDL R2, [R1+0x78] ;  /* 0x0000780001027983 */ /* 0x004ea80000100800 */
[----:B-----5:R3:W-:Y:S04]  /*4220*/  STL [R1+0x90], R0 ;  /* 0x0000900001007387 */ /* 0x0207e80000100800 */
[----:B---3--:R-:W3:Y:S01]  /*4230*/  LDL R0, [R1+0x7c] ;  /* 0x00007c0001007983 */ /* 0x008ee20000100800 */
[----:B0-----:R-:W-:Y:S01]  /*4240*/  IMAD.U32 R229, RZ, RZ, UR24 ;  /* 0x00000018ffe57e24 */ /* 0x001fe2000f8e00ff */
[----:B--2---:R-:W-:-:S02]  /*4250*/  ISETP.NE.AND P0, PT, R2, RZ, PT ;  /* 0x000000ff0200720c */ /* 0x004fc40003f05270 */
[----:B------:R0:W5:Y:S11]  /*4260*/  LDL.LU R2, [R1+0x94] ;  /* 0x0000940001027983 */ /* 0x0001760000300800 */
[----:B------:R-:W-:-:S05]  /*4270*/  @P0 LEA R229, R229, UR10, 0x3 ;  /* 0x0000000ae5e50c11 */ /* 0x000fca000f8e18ff */
[----:B------:R-:W-:-:S05]  /*4280*/  @P0 VIADD R229, R229, 0x48 ;  /* 0x00000048e5e50836 */ /* 0x000fca0000000000 */
[----:B---3--:R-:W-:Y:S02]  /*4290*/  @P0 PRMT R229, R0, 0x654, R229 ;  /* 0x0000065400e50816 */ /* 0x008fe400000000e5 */
[----:B------:R0:W5:Y:S01]  /*42a0*/  LDL.LU R0, [R1+0x90] ;  /* 0x0000900001007983 */ /* 0x0001620000300800 */
[----:B------:R-:W-:Y:S01]  /*42b0*/  UISETP.GT.U32.AND UP0, UPT, UR13, 0x1, UPT ;  /* 0x000000010d00788c */ /* 0x000fe2000bf04070 */
[----:B------:R0:W-:Y:S05]  /*42c0*/  @P0 SYNCS.ARRIVE.TRANS64.RED.A1T0 RZ, [R229+URZ], RZ ;  /* 0x000000ffe5ff09a7 */ /* 0x0001ea000810043f */
[----:B------:R-:W-:-:S13]  /*42d0*/  PLOP3.LUT P0, PT, PT, PT, UP0, 0x80, 0x0 ;  /* 0x000000000000781c */ /* 0x000fda0003f0f008 */
[----:B0-----:R-:W-:Y:S05]  /*42e0*/  @P0 BRA `(.L_x_31) ;  /* 0x0000000000040947 */ /* 0x001fea0003800000 */
[----:B------:R-:W-:Y:S01]  /*42f0*/  BPT.TRAP 0x1 ;  /* 0x000000040000795c */ /* 0x000fe20000300000 */
.L_x_31:
[----:B------:R-:W-:Y:S01]  /*4300*/  UIADD3 UR12, UR12, 0x1, URZ ;  /* 0x000000010c0c7890 */ /* 0x000fe2000fffe03f */
[C---:B------:R-:W-:Y:S01]  /*4310*/  ISETP.GT.AND P0, PT, R228.reuse, 0x1, PT ;  /* 0x00000001e400780c */ /* 0x040fe20003f04270 */
[----:B------:R-:W-:Y:S01]  /*4320*/  UIADD3 UR24, UR24, 0x1, URZ ;  /* 0x0000000118187890 */ /* 0x000fe2000fffe03f */
[----:B------:R-:W-:Y:S01]  /*4330*/  VIADD R228, R228, 0xffffffff ;  /* 0xffffffffe4e47836 */ /* 0x000fe20000000000 */
[----:B------:R-:W-:Y:S02]  /*4340*/  UISETP.NE.AND UP0, UPT, UR12, 0x9, UPT ;  /* 0x000000090c00788c */ /* 0x000fe4000bf05270 */
[----:B------:R-:W-:Y:S02]  /*4350*/  UISETP.NE.AND UP1, UPT, UR24, 0x9, UPT ;  /* 0x000000091800788c */ /* 0x000fe4000bf25270 */
[----:B------:R-:W-:Y:S02]  /*4360*/  USEL UR8, URZ, 0x1, UP0 ;  /* 0x000000013f087887 */ /* 0x000fe40008000000 */
[----:B------:R-:W-:-:S02]  /*4370*/  USEL UR12, UR12, URZ, UP0 ;  /* 0x0000003f0c0c7287 */ /* 0x000fc40008000000 */
[----:B------:R-:W-:Y:S02]  /*4380*/  USEL UR24, UR24, URZ, UP1 ;  /* 0x0000003f18187287 */ /* 0x000fe40008800000 */
[----:B------:R-:W-:Y:S01]  /*4390*/  LOP3.LUT R227, R227, UR8, RZ, 0x3c, !PT ;  /* 0x00000008e3e37c12 */ /* 0x000fe2000f8e3cff */
[----:B------:R-:W-:Y:S01]  /*43a0*/  UMOV UR8, 0x1 ;  /* 0x0000000100087882 */ /* 0x000fe20000000000 */
[----:B------:R-:W-:Y:S08]  /*43b0*/  @P0 BRA `(.L_x_32) ;  /* 0xffffffec00480947 */ /* 0x000ff0000383ffff */
.L_x_24:
[----:B------:R-:W-:-:S04]  /*43c0*/  UISETP.NE.AND UP0, UPT, UR6, URZ, UPT ;  /* 0x0000003f0600728c */ /* 0x000fc8000bf05270 */
[----:B------:R-:W-:-:S06]  /*43d0*/  USEL UR6, URZ, 0x1, !UP0 ;  /* 0x000000013f067887 */ /* 0x000fcc000c000000 */
[----:B------:R-:W-:-:S13]  /*43e0*/  ISETP.NE.AND P0, PT, RZ, UR6, PT ;  /* 0x00000006ff007c0c */ /* 0x000fda000bf05270 */
[----:B------:R-:W-:Y:S05]  /*43f0*/  @!P0 BRA `(.L_x_33) ;  /* 0x0000000c00dc8947 */ /* 0x000fea0003800000 */
[----:B------:R-:W2:Y:S04]  /*4400*/  LDL.LU R227, [R1+0x74] ;  /* 0x0000740001e37983 */ /* 0x000ea80000300800 */
[----:B--2---:R0:W-:Y:S04]  /*4410*/  STL [R1+0x90], R227 ;  /* 0x000090e301007387 */ /* 0x0041e80000100800 */
[----:B0-----:R-:W2:Y:S04]  /*4420*/  LDL.LU R227, [R1+0x70] ;  /* 0x0000700001e37983 */ /* 0x001ea80000300800 */
        /* <DEDUP_REMOVED lines=55> */
[----:B0-----:R-:W2:Y:S01]  /*47a0*/  LDL.LU R227, [R1] ;  /* 0x0000000001e37983 */ /* 0x001ea20000300800 */
[----:B------:R-:W-:-:S02]  /*47b0*/  WARPGROUP.DEPBAR.LE gsb0, 0x0 ;  /* 0x00008000000079c5 */ /* 0x000fc40000010000 */
[----:B------:R-:W-:Y:S01]  /*47c0*/  FADD R226, R88, R226 ;  /* 0x000000e258e27221 */ /* 0x000fe20000000000 */
        /* <DEDUP_REMOVED lines=95> */
[----:B-----5:R-:W-:Y:S01]  /*4dc0*/  FADD R2, R56, R2 ;  /* 0x0000000238027221 */ /* 0x020fe20000000000 */
[----:B------:R-:W-:Y:S01]  /*4dd0*/  FADD R0, R57, R0 ;  /* 0x0000000039007221 */ /* 0x000fe20000000000 */
[----:B--2---:R-:W-:-:S05]  /*4de0*/  FADD R227, R58, R227 ;  /* 0x000000e33ae37221 */ /* 0x004fca0000000000 */
[----:B------:R0:W-:Y:S04]  /*4df0*/  STL [R1], R227 ;  /* 0x000000e301007387 */ /* 0x0001e80000100800 */
[----:B0-----:R-:W2:Y:S02]  /*4e00*/  LDL.LU R227, [R1+0x100] ;  /* 0x0001000001e37983 */ /* 0x001ea40000300800 */
[----:B--2---:R-:W-:-:S05]  /*4e10*/  FADD R227, R59, R227 ;  /* 0x000000e33be37221 */ /* 0x004fca0000000000 */
[----:B------:R0:W-:Y:S04]  /*4e20*/  STL [R1+0x4], R227 ;  /* 0x000004e301007387 */ /* 0x0001e80000100800 */
        /* <DEDUP_REMOVED lines=83> */
[----:B------:R0:W-:Y:S02]  /*5360*/  STL [R1+0x74], R227 ;  /* 0x000074e301007387 */ /* 0x0001e40000100800 */
.L_x_33:
[----:B------:R-:W-:Y:S02]  /*5370*/  WARPGROUP.DEPBAR.LE gsb0, 0x0 ;  /* 0x00008000000079c5 */ /* 0x000fe40000010000 */
[----:B------:R-:W2:Y:S02]  /*5380*/  LDC R24, c[0x0][0x28c] ;  /* 0x0000a300ff187b82 */ /* 0x000ea40000000800 */
[----:B--2---:R-:W-:-:S13]  /*5390*/  ISETP.GE.AND P0, PT, R24, 0x1, PT ;  /* 0x000000011800780c */ /* 0x004fda0003f06270 */
[----:B------:R-:W-:Y:S05]  /*53a0*/  @!P0 BRA `(.L_x_34) ;  /* 0x0000000000648947 */ /* 0x000fea0003800000 */
[----:B------:R-:W-:-:S06]  /*53b0*/  UISETP.NE.AND UP0, UPT, UR23, 0x3, UPT ;  /* 0x000000031700788c */ /* 0x000fcc000bf05270 */
[----:B------:R-:W-:-:S13]  /*53c0*/  PLOP3.LUT P0, PT, PT, PT, UP0, 0x80, 0x0 ;  /* 0x000000000000781c */ /* 0x000fda0003f0f008 */
[----:B------:R-:W-:Y:S05]  /*53d0*/  @!P0 BRA `(.L_x_35) ;  /* 0x0000000000048947 */ /* 0x000fea0003800000 */
[----:B------:R-:W-:Y:S01]  /*53e0*/  BPT.TRAP 0x1 ;  /* 0x000000040000795c */ /* 0x000fe20000300000 */
.L_x_35:
[----:B0-----:R-:W2:Y:S01]  /*53f0*/  LDL R227, [R1+0x78] ;  /* 0x0000780001e37983 */ /* 0x001ea20000100800 */
[----:B------:R-:W-:Y:S01]  /*5400*/  BSSY B0, `(.L_x_36) ;  /* 0x000000f000007945 */ /* 0x000fe20003800000 */
[----:B--2---:R-:W-:-:S13]  /*5410*/  ISETP.NE.AND P0, PT, R227, RZ, PT ;  /* 0x000000ffe300720c */ /* 0x004fda0003f05270 */
[----:B------:R-:W-:Y:S05]  /*5420*/  @!P0 BRA `(.L_x_37) ;  /* 0x0000000000308947 */ /* 0x000fea0003800000 */
[----:B------:R-:W2:Y:S01]  /*5430*/  LDL R227, [R1+0x7c] ;  /* 0x00007c0001e37983 */ /* 0x000ea20000100800 */
[----:B------:R-:W-:-:S04]  /*5440*/  UISETP.LT.AND UP0, UPT, UR9, 0x1, UPT ;  /* 0x000000010900788c */ /* 0x000fc8000bf01270 */
[----:B------:R-:W-:-:S04]  /*5450*/  USEL UR8, UR9, 0x1, UP0 ;  /* 0x0000000109087887 */ /* 0x000fc80008000000 */
[----:B------:R-:W-:-:S04]  /*5460*/  UIADD3 UR8, UR5, UR9, -UR8 ;  /* 0x0000000905087290 */ /* 0x000fc8000fffe808 */
[----:B------:R-:W-:-:S04]  /*5470*/  UIMAD.WIDE.U32 UR6, UR8, 0x38e38e39, URZ ;  /* 0x38e38e39080678a5 */ /* 0x000fc8000f8e003f */
[----:B------:R-:W-:-:S04]  /*5480*/  USHF.R.U32.HI UR6, URZ, 0x1, UR7 ;  /* 0x000000013f067899 */ /* 0x000fc80008011607 */
[----:B------:R-:W-:-:S04]  /*5490*/  UIMAD UR8, UR6, -0x9, UR8 ;  /* 0xfffffff7060878a4 */ /* 0x000fc8000f8e0208 */
[----:B------:R-:W-:-:S04]  /*54a0*/  ULEA UR8, UR8, UR10, 0x3 ;  /* 0x0000000a08087291 */ /* 0x000fc8000f8e183f */
[----:B------:R-:W-:-:S06]  /*54b0*/  UIADD3 UR8, UR8, 0x48, URZ ;  /* 0x0000004808087890 */ /* 0x000fcc000fffe03f */
[----:B------:R-:W-:-:S05]  /*54c0*/  IMAD.U32 R24, RZ, RZ, UR8 ;  /* 0x00000008ff187e24 */ /* 0x000fca000f8e00ff */
[----:B--2---:R-:W-:-:S04]  /*54d0*/  PRMT R24, R227, 0x654, R24 ;  /* 0x00000654e3187816 */ /* 0x004fc80000000018 */
[----:B------:R0:W-:Y:S03]  /*54e0*/  SYNCS.ARRIVE.TRANS64.RED.A1T0 RZ, [R24+URZ], RZ ;  /* 0x000000ff18ff79a7 */ /* 0x0001e6000810043f */
.L_x_37:
[----:B------:R-:W-:Y:S05]  /*54f0*/  BSYNC B0 ;  /* 0x0000000000007941 */ /* 0x000fea0003800000 */
.L_x_36:
[----:B------:R-:W-:-:S06]  /*5500*/  UISETP.GT.U32.AND UP0, UPT, UR13, 0x1, UPT ;  /* 0x000000010d00788c */ /* 0x000fcc000bf04070 */
[----:B------:R-:W-:-:S13]  /*5510*/  PLOP3.LUT P0, PT, PT, PT, UP0, 0x80, 0x0 ;  /* 0x000000000000781c */ /* 0x000fda0003f0f008 */
[----:B------:R-:W-:Y:S05]  /*5520*/  @P0 BRA `(.L_x_34) ;  /* 0x0000000000040947 */ /* 0x000fea0003800000 */
[----:B------:R-:W-:Y:S01]  /*5530*/  BPT.TRAP 0x1 ;  /* 0x000000040000795c */ /* 0x000fe20000300000 */
.L_x_34:
[----:B-----5:R2:W-:Y:S01]  /*5540*/  STL [R1+0x94], R2 ;  /* 0x0000940201007387 */ /* 0x0205e20000100800 */
[----:B------:R-:W3:Y:S01]  /*5550*/  LDC R29, c[0x0][0x288] ;  /* 0x0000a200ff1d7b82 */ /* 0x000ee20000000800 */
[----:B------:R-:W-:Y:S02]  /*5560*/  UIADD3 UR10, UR9, UR5, URZ ;  /* 0x00000005090a7290 */ /* 0x000fe4000fffe03f */
[----:B------:R-:W-:Y:S01]  /*5570*/  USHF.R.S32.HI UR11, URZ, 0x1f, UR22 ;  /* 0x0000001f3f0b7899 */ /* 0x000fe20008011416 */
[----:B------:R-:W-:Y:S01]  /*5580*/  ULDC.64 UR6, c[0x0][0x5d0] ;  /* 0x0001740000067ab9 */ /* 0x000fe20000000a00 */
[----:B------:R-:W-:Y:S01]  /*5590*/  ULDC UR12, c[0x0][0x284] ;  /* 0x0000a100000c7ab9 */ /* 0x000fe20000000800 */
[----:B--2---:R-:W2:Y:S04]  /*55a0*/  LDL.LU R2, [R1+0x88] ;  /* 0x0000880001027983 */ /* 0x004ea80000300800 */
[----:B------:R4:W-:Y:S04]  /*55b0*/  STL [R1+0x90], R0 ;  /* 0x0000900001007387 */ /* 0x0009e80000100800 */
[----:B0-----:R-:W3:Y:S01]  /*55c0*/  LDL.LU R227, [R1+0x8c] ;  /* 0x00008c0001e37983 */ /* 0x001ee20000300800 */
[----:B----4-:R-:W0:Y:S02]  /*55d0*/  S2R R0, SR_TID.X ;  /* 0x0000000000007919 */ /* 0x010e240000002100 */
[----:B0-----:R-:W-:-:S02]  /*55e0*/  SHF.R.U32.HI R24, RZ, 0x2, R0 ;  /* 0x00000002ff187819 */ /* 0x001fc40000011600 */
[----:B------:R-:W-:Y:S02]  /*55f0*/  LOP3.LUT R26, R0, 0x60, RZ, 0xc0, !PT ;  /* 0x00000060001a7812 */ /* 0x000fe400078ec0ff */
[----:B------:R-:W-:Y:S02]  /*5600*/  SHF.R.U32.HI R27, RZ, 0x7, R0 ;  /* 0x00000007ff1b7819 */ /* 0x000fe40000011600 */
[----:B------:R-:W-:Y:S02]  /*5610*/  LOP3.LUT R25, R24, 0x7, RZ, 0xc0, !PT ;  /* 0x0000000718197812 */ /* 0x000fe400078ec0ff */
[----:B------:R-:W-:Y:S02]  /*5620*/  SHF.R.U32.HI R28, RZ, 0x1, R26 ;  /* 0x00000001ff1c7819 */ /* 0x000fe4000001161a */
[----:B------:R-:W-:Y:S02]  /*5630*/  LOP3.LUT R24, R27, 0x1, RZ, 0xc0, !PT ;  /* 0x000000011b187812 */ /* 0x000fe400078ec0ff */
[----:B------:R-:W-:Y:S01]  /*5640*/  IADD3 R27, RZ, -R28, -R25 ;  /* 0x8000001cff1b7210 */ /* 0x000fe20007ffe819 */
[----:B------:R-:W-:-:S02]  /*5650*/  IMAD.SHL.U32 R32, R0, 0x2, RZ ;  /* 0x0000000200207824 */ /* 0x000fc400078e00ff */
[C---:B------:R-:W-:Y:S02]  /*5660*/  IMAD.SHL.U32 R26, R24.reuse, 0x40, RZ ;  /* 0x00000040181a7824 */ /* 0x040fe400078e00ff */
[----:B------:R-:W-:Y:S01]  /*5670*/  IMAD R42, R24, -0x40, R27 ;  /* 0xffffffc0182a7824 */ /* 0x000fe200078e021b */
[----:B------:R-:W-:Y:S01]  /*5680*/  LOP3.LUT R24, R0, 0x3, RZ, 0xc0, !PT ;  /* 0x0000000300187812 */ /* 0x000fe200078ec0ff */
[----:B--2---:R-:W-:Y:S02]  /*5690*/  IMAD.SHL.U32 R41, R2, 0x80, RZ ;  /* 0x0000008002297824 */ /* 0x004fe400078e00ff */
[----:B------:R0:W5:Y:S04]  /*56a0*/  LDL.LU R2, [R1+0x94] ;  /* 0x0000940001027983 */ /* 0x0001680000300800 */
[----:B------:R0:W5:Y:S01]  /*56b0*/  LDL.LU R0, [R1+0x90] ;  /* 0x0000900001007983 */ /* 0x0001620000300800 */
[----:B------:R-:W-:Y:S01]  /*56c0*/  LOP3.LUT R43, R26, 0x40, R25, 0xe2, !PT ;  /* 0x000000401a2b7812 */ /* 0x000fe200078ee219 */
[----:B---3--:R-:W-:Y:S01]  /*56d0*/  IMAD.SHL.U32 R25, R227, 0x100, RZ ;  /* 0x00000100e3197824 */ /* 0x008fe200078e00ff */
[----:B------:R-:W-:Y:S01]  /*56e0*/  UISETP.GT.U32.AND UP0, UPT, UR10, 0x8, UPT ;  /* 0x000000080a00788c */ /* 0x000fe2000bf04070 */
[C---:B------:R-:W-:Y:S01]  /*56f0*/  ISETP.GE.AND P0, PT, R41.reuse, R29, PT ;  /* 0x0000001d2900720c */ /* 0x040fe20003f06270 */
[----:B------:R-:W-:Y:S01]  /*5700*/  UIMAD UR5, UR11, UR6, URZ ;  /* 0x000000060b0572a4 */ /* 0x000fe2000f8e023f */
[----:B------:R-:W-:Y:S01]  /*5710*/  LOP3.LUT R32, R41, 0x6, R32, 0xf8, !PT ;  /* 0x0000000629207812 */ /* 0x000fe200078ef820 */
[----:B------:R-:W-:Y:S01]  /*5720*/  UISETP.LT.U32.AND UP0, UPT, UR9, 0x9, UP0 ;  /* 0x000000090900788c */ /* 0x000fe20008701070 */
[----:B------:R-:W-:Y:S01]  /*5730*/  ISETP.GE.OR P0, PT, R25, UR12, P0 ;  /* 0x0000000c19007c0c */ /* 0x000fe20008706670 */
[----:B------:R-:W-:Y:S01]  /*5740*/  UISETP.GE.U32.AND UP1, UPT, UR9, 0x9, UPT ;  /* 0x000000090900788c */ /* 0x000fe2000bf26070 */
[----:B------:R-:W-:Y:S01]  /*5750*/  IMAD.U32 R27, RZ, RZ, UR6 ;  /* 0x00000006ff1b7e24 */ /* 0x000fe2000f8e00ff */
[----:B------:R-:W-:Y:S01]  /*5760*/  UIMAD UR8, UR22, UR7, UR5 ;  /* 0x00000007160872a4 */ /* 0x000fe2000f8e0205 */
[----:B------:R-:W-:Y:S01]  /*5770*/  SHF.R.S32.HI R33, RZ, 0x1f, R32 ;  /* 0x0000001fff217819 */ /* 0x000fe20000011420 */
[----:B------:R-:W-:-:S02]  /*5780*/  UIMAD.WIDE.U32 UR6, UR10, 0x38e38e39, URZ ;  /* 0x38e38e390a0678a5 */ /* 0x000fc4000f8e003f */
[----:B------:R-:W-:Y:S02]  /*5790*/  USEL UR5, URZ, 0x1, !UP0 ;  /* 0x000000013f057887 */ /* 0x000fe4000c000000 */
[----:B------:R-:W-:Y:S01]  /*57a0*/  USHF.R.U32.HI UR6, URZ, 0x1, UR7 ;  /* 0x000000013f067899 */ /* 0x000fe20008011607 */
[----:B------:R-:W-:Y:S01]  /*57b0*/  IMAD.WIDE.U32 R26, R27, UR22, R32 ;  /* 0x000000161b1a7c25 */ /* 0x000fe2000f8e0020 */
[----:B------:R-:W-:Y:S01]  /*57c0*/  ULOP3.LUT UR4, UR4, UR5, URZ, 0x3c, !UPT ;  /* 0x0000000504047292 */ /* 0x000fe2000f8e3c3f */
[----:B------:R-:W-:Y:S02]  /*57d0*/  IADD3 R42, -R25, UR12, R42 ;  /* 0x0000000c192a7c10 */ /* 0x000fe4000fffe12a */
[----:B------:R-:W-:Y:S01]  /*57e0*/  IMAD.WIDE R38, R227, 0x100, RZ ;  /* 0x00000100e3267825 */ /* 0x000fe200078e02ff */
[----:B------:R-:W-:Y:S02]  /*57f0*/  UIMAD UR5, UR6, -0x9, UR10 ;  /* 0xfffffff7060578a4 */ /* 0x000fe4000f8e020a */
[----:B------:R-:W-:Y:S01]  /*5800*/  @UP1 ULOP3.LUT UR4, UR4, 0x1, UR6, 0x78, !UPT ;  /* 0x0000000104041892 */ /* 0x000fe2000f8e7806 */
[----:B------:R-:W-:-:S02]  /*5810*/  IMAD R24, R24, -0x2, R29 ;  /* 0xfffffffe18187824 */ /* 0x000fc400078e021d */
[----:B------:R-:W-:Y:S01]  /*5820*/  VIADD R27, R27, UR8 ;  /* 0x000000081b1b7c36 */ /* 0x000fe20008000000 */
[----:B------:R-:W-:Y:S01]  /*5830*/  LOP3.LUT R43, R38, R43, R28, 0xfe, !PT ;  /* 0x0000002b262b7212 */ /* 0x000fe200078efe1c */
[----:B------:R-:W-:Y:S02]  /*5840*/  IMAD.IADD R41, R24, 0x1, -R41 ;  /* 0x0000000118297824 */ /* 0x000fe400078e0a29 */
[----:B------:R-:W-:Y:S01]  /*5850*/  IMAD.MOV.U32 R40, RZ, RZ, -0x1 ;  /* 0xffffffffff287424 */ /* 0x000fe200078e00ff */
[----:B0-----:R-:W-:Y:S06]  /*5860*/  @P0 BRA `(.L_x_38) ;  /* 0x0000008c00fc0947 */ /* 0x001fec0003800000 */
[----:B------:R-:W0:Y:S01]  /*5870*/  LDC.64 R28, c[0x0][0x5c8] ;  /* 0x00017200ff1c7b82 */ /* 0x000e220000000a00 */
[----:B------:R-:W-:Y:S01]  /*5880*/  ULDC.64 UR6, c[0x0][0x5c0] ;  /* 0x0001700000067ab9 */ /* 0x000fe20000000a00 */
[----:B------:R-:W-:Y:S01]  /*5890*/  BSSY B0, `(.L_x_38) ;  /* 0x00008fc000007945 */ /* 0x000fe20003800000 */
[-C--:B0-----:R-:W-:Y:S01]  /*58a0*/  IMAD R24, R39, R28.reuse, RZ ;  /* 0x0000001c27187224 */ /* 0x081fe200078e02ff */
[----:B------:R-:W-:Y:S01]  /*58b0*/  SHF.L.U64.HI R34, R28, 0x3, R29 ;  /* 0x000000031c227819 */ /* 0x000fe2000001021d */
[----:B------:R-:W-:-:S04]  /*58c0*/  IMAD.WIDE.U32 R26, R43, R28, R26 ;  /* 0x0000001c2b1a7225 */ /* 0x000fc800078e001a */
[----:B------:R-:W-:Y:S01]  /*58d0*/  IMAD R25, R43, R29, R24 ;  /* 0x0000001d2b197224 */ /* 0x000fe200078e0218 */
[----:B------:R-:W-:Y:S01]  /*58e0*/  IADD3 R24, P3, R26, UR6, RZ ;  /* 0x000000061a187c10 */ /* 0x000fe2000ff7e0ff */
[C---:B------:R-:W-:Y:S01]  /*58f0*/  IMAD.SHL.U32 R35, R28.reuse, 0x8, RZ ;  /* 0x000000081c237824 */ /* 0x040fe200078e00ff */
[----:B------:R-:W-:Y:S01]  /*5900*/  LEA R30, P2, R28, R26, 0x7 ;  /* 0x0000001a1c1e7211 */ /* 0x000fe200078438ff */
[----:B------:R-:W-:-:S03]  /*5910*/  IMAD.IADD R27, R27, 0x1, R25 ;  /* 0x000000011b1b7824 */ /* 0x000fc600078e0219 */
[----:B------:R-:W-:Y:S02]  /*5920*/  IADD3 R26, P1, P0, R26, UR6, R35 ;  /* 0x000000061a1a7c10 */ /* 0x000fe4000f83e023 */
[----:B------:R-:W-:Y:S02]  /*5930*/  IADD3.X R25, R27, UR7, RZ, P3, !PT ;  /* 0x000000071b197c10 */ /* 0x000fe40009ffe4ff */
[----:B------:R-:W-:Y:S02]  /*5940*/  FSETP.NEU.AND P3, PT, RZ, UR21, PT ;  /* 0x00000015ff007c0b */ /* 0x000fe4000bf6d000 */
[----:B------:R-:W-:Y:S02]  /*5950*/  LEA.HI.X R31, R28, R27, R29, 0x7, P2 ;  /* 0x0000001b1c1f7211 */ /* 0x000fe400010f3c1d */
[C---:B------:R-:W-:Y:S02]  /*5960*/  IADD3 R28, P2, R30.reuse, UR6, RZ ;  /* 0x000000061e1c7c10 */ /* 0x040fe4000ff5e0ff */
[----:B------:R-:W-:-:S02]  /*5970*/  IADD3 R30, P5, P6, R30, UR6, R35 ;  /* 0x000000061e1e7c10 */ /* 0x000fc4000febe023 */
[----:B------:R-:W-:Y:S02]  /*5980*/  IADD3.X R29, R31, UR7, RZ, P2, !PT ;  /* 0x000000071f1d7c10 */ /* 0x000fe400097fe4ff */
[--C-:B------:R-:W-:Y:S02]  /*5990*/  IADD3.X R27, R27, UR7, R34.reuse, P1, P0 ;  /* 0x000000071b1b7c10 */ /* 0x100fe40008fe0422 */
[----:B------:R-:W-:Y:S01]  /*59a0*/  IADD3.X R31, R31, UR7, R34, P5, P6 ;  /* 0x000000071f1f7c10 */ /* 0x000fe2000afec422 */
[----:B------:R-:W-:Y:S06]  /*59b0*/  @!P3 BRA `(.L_x_39) ;  /* 0x0000006c001cb947 */ /* 0x000fec0003800000 */
[----:B------:R-:W-:Y:S01]  /*59c0*/  ULDC.64 UR16, c[0x0][0x5b8] ;  /* 0x00016e0000107ab9 */ /* 0x000fe20000000a00 */
[----:B------:R-:W-:Y:S01]  /*59d0*/  ISETP.GE.AND P0, PT, R42, 0x1, PT ;  /* 0x000000012a00780c */ /* 0x000fe20003f06270 */
[----:B------:R-:W-:Y:S02]  /*59e0*/  UIMAD UR6, UR11, UR16, URZ ;  /* 0x000000100b0672a4 */ /* 0x000fe4000f8e023f */
[----:B------:R-:W-:Y:S01]  /*59f0*/  IMAD.U32 R35, RZ, RZ, UR16 ;  /* 0x00000010ff237e24 */ /* 0x000fe2000f8e00ff */
[----:B------:R-:W-:Y:S01]  /*5a00*/  BSSY B1, `(.L_x_40) ;  /* 0x0000010000017945 */ /* 0x000fe20003800000 */
[----:B------:R-:W-:Y:S01]  /*5a10*/  ISETP.LT.OR P3, PT, R41, 0x1, !P0 ;  /* 0x000000012900780c */ /* 0x000fe20004761670 */
[----:B------:R-:W-:Y:S02]  /*5a20*/  UIMAD UR6, UR22, UR17, UR6 ;  /* 0x00000011160672a4 */ /* 0x000fe4000f8e0206 */
[----:B------:R-:W-:Y:S01]  /*5a30*/  IMAD.WIDE.U32 R32, R35, UR22, R32 ;  /* 0x0000001623207c25 */ /* 0x000fe2000f8e0020 */
[----:B------:R-:W-:-:S03]  /*5a40*/  ULDC.64 UR10, c[0x0][0x5a8] ;  /* 0x00016a00000a7ab9 */ /* 0x000fc60000000a00 */
[----:B------:R-:W-:Y:S02]  /*5a50*/  IMAD.MOV.U32 R36, RZ, RZ, R32 ;  /* 0x000000ffff247224 */ /* 0x000fe400078e0020 */
[----:B------:R-:W-:Y:S01]  /*5a60*/  VIADD R37, R33, UR6 ;  /* 0x0000000621257c36 */ /* 0x000fe20008000000 */
[----:B------:R-:W-:Y:S02]  /*5a70*/  ULDC.64 UR6, c[0x0][0x5b0] ;  /* 0x00016c0000067ab9 */ /* 0x000fe40000000a00 */
[----:B------:R-:W-:Y:S02]  /*5a80*/  IMAD R34, R39, UR6, RZ ;  /* 0x0000000627227c24 */ /* 0x000fe4000f8e02ff */
[----:B------:R-:W-:-:S04]  /*5a90*/  IMAD.WIDE.U32 R32, R43, UR6, R36 ;  /* 0x000000062b207c25 */ /* 0x000fc8000f8e0024 */
[--C-:B------:R-:W-:Y:S01]  /*5aa0*/  IMAD R35, R43, UR7, R34.reuse ;  /* 0x000000072b237c24 */ /* 0x100fe2000f8e0222 */
[----:B------:R-:W-:Y:S02]  /*5ab0*/  IADD3 R32, P1, R32, UR10, RZ ;  /* 0x0000000a20207c10 */ /* 0x000fe4000ff3e0ff */
[----:B------:R-:W-:Y:S02]  /*5ac0*/  PRMT R34, RZ, 0x7610, R34 ;  /* 0x00007610ff227816 */ /* 0x000fe40000000022 */
[----:B------:R-:W-:Y:S01]  /*5ad0*/  IADD3.X R33, R33, UR11, R35, P1, !PT ;  /* 0x0000000b21217c10 */ /* 0x000fe20008ffe423 */
[----:B------:R-:W-:Y:S08]  /*5ae0*/  @P3 BRA `(.L_x_41) ;  /* 0x0000000000043947 */ /* 0x000ff00003800000 */
[----:B------:R0:W5:Y:S02]  /*5af0*/  LDG.E.U8 R34, desc[UR14][R32.64] ;  /* 0x0000000e20227981 */ /* 0x000164000c1e1100 */
.L_x_41:
[----:B------:R-:W-:Y:S05]  /*5b00*/  BSYNC B1 ;  /* 0x0000000000017941 */ /* 0x000fea0003800000 */
.L_x_40:
[----:B-----5:R-:W-:Y:S01]  /*5b10*/  LOP3.LUT R34, R34, 0xff, RZ, 0xc0, !PT ;  /* 0x000000ff22227812 */ /* 0x020fe200078ec0ff */
[----:B------:R-:W-:Y:S01]  /*5b20*/  BSSY B1, `(.L_x_42) ;  /* 0x000000b000017945 */ /* 0x000fe20003800000 */
[----:B------:R-:W-:Y:S02]  /*5b30*/  ISETP.LT.OR P2, PT, R41, 0x2, !P0 ;  /* 0x000000022900780c */ /* 0x000fe40004741670 */
[----:B------:R-:W-:-:S05]  /*5b40*/  F2FP.F16.E5M2.UNPACK_B R34, R34 ;  /* 0x00000022ff22723e */ /* 0x000fca00020004ff */
[----:B------:R-:W-:-:S05]  /*5b50*/  HADD2.F32 R34, -RZ, R34.H0_H0 ;  /* 0x20000022ff227230 */ /* 0x000fca0000004100 */
[----:B------:R-:W-:Y:S01]  /*5b60*/  FMUL R35, R34, UR21 ;  /* 0x0000001522237c20 */ /* 0x000fe20008400000 */
[----:B------:R-:W-:-:S03]  /*5b70*/  PRMT R34, RZ, 0x7610, R34 ;  /* 0x00007610ff227816 */ /* 0x000fc60000000022 */
[----:B------:R-:W-:-:S05]  /*5b80*/  FFMA R35, R226, UR20, R35 ;  /* 0x00000014e2237c23 */ /* 0x000fca0008000023 */
[----:B------:R-:W-:-:S05]  /*5b90*/  F2FP.SATFINITE.E5M2.F32.PACK_AB_MERGE_C R35, RZ, R35, RZ ;  /* 0x00000023ff23723e */ /* 0x000fca00048060ff */
[----:B------:R2:W-:Y:S01]  /*5ba0*/  @!P3 STG.E.U8 desc[UR14][R24.64], R35 ;  /* 0x000000231800b986 */ /* 0x0005e2000c10110e */
[----:B------:R-:W-:Y:S05]  /*5bb0*/  @P2 BRA `(.L_x_43) ;  /* 0x0000000000042947 */ /* 0x000fea0003800000 */
[----:B------:R3:W5:Y:S02]  /*5bc0*/  LDG.E.U8 R34, desc[UR14][R32.64+0x1] ;  /* 0x0000010e20227981 */ /* 0x000764000c1e1100 */
.L_x_43:
[----:B------:R-:W-:Y:S05]  /*5bd0*/  BSYNC B1 ;  /* 0x0000000000017941 */ /* 0x000fea0003800000 */
.L_x_42:
[----:B-----5:R-:W-:Y:S01]  /*5be0*/  LOP3.LUT R34, R34, 0xff, RZ, 0xc0, !PT ;  /* 0x000000ff22227812 */ /* 0x020fe200078ec0ff */
[----:B------:R-:W-:Y:S01]  /*5bf0*/  BSSY B1, `(.L_x_44) ;  /* 0x0000013000017945 */ /* 0x000fe20003800000 */
[----:B------:R-:W-:Y:S02]  /*5c00*/  IADD3 R45, P1, R43, 0x8, RZ ;  /* 0x000000082b2d7810 */ /* 0x000fe40007f3e0ff */
[----:B------:R-:W-:-:S03]  /*5c10*/  F2FP.F16.E5M2.UNPACK_B R34, R34 ;  /* 0x00000022ff22723e */ /* 0x000fc600020004ff */
[----:B--2---:R-:W-:Y:S01]  /*5c20*/  IMAD.X R35, RZ, RZ, R39, P1 ;  /* 0x000000ffff237224 */ /* 0x004fe200008e0627 */
[----:B------:R-:W-:Y:S01]  /*5c30*/  ISETP.GE.AND P1, PT, R42, 0x9, PT ;  /* 0x000000092a00780c */ /* 0x000fe20003f26270 */
[----:B------:R-:W-:Y:S02]  /*5c40*/  HADD2.F32 R34, -RZ, R34.H0_H0 ;  /* 0x20000022ff227230 */ /* 0x000fe40000004100 */
[----:B------:R-:W-:Y:S01]  /*5c50*/  IMAD R46, R35, UR6, RZ ;  /* 0x00000006232e7c24 */ /* 0x000fe2000f8e02ff */
[----:B------:R-:W-:Y:S02]  /*5c60*/  ISETP.LT.OR P5, PT, R41, 0x1, !P1 ;  /* 0x000000012900780c */ /* 0x000fe40004fa1670 */
[----:B------:R-:W-:Y:S01]  /*5c70*/  FMUL R44, R34, UR21 ;  /* 0x00000015222c7c20 */ /* 0x000fe20008400000 */
[----:B------:R-:W-:-:S04]  /*5c80*/  IMAD.WIDE.U32 R34, R45, UR6, R36 ;  /* 0x000000062d227c25 */ /* 0x000fc8000f8e0024 */
[----:B------:R-:W-:Y:S01]  /*5c90*/  FFMA R44, R225, UR20, R44 ;  /* 0x00000014e12c7c23 */ /* 0x000fe2000800002c */
[----:B------:R-:W-:Y:S01]  /*5ca0*/  IMAD R45, R45, UR7, R46 ;  /* 0x000000072d2d7c24 */ /* 0x000fe2000f8e022e */
[----:B------:R-:W-:-:S03]  /*5cb0*/  IADD3 R34, P3, R34, UR10, RZ ;  /* 0x0000000a22227c10 */ /* 0x000fc6000ff7e0ff */
[----:B------:R-:W-:Y:S02]  /*5cc0*/  F2FP.SATFINITE.E5M2.F32.PACK_AB_MERGE_C R47, RZ, R44, RZ ;  /* 0x0000002cff2f723e */ /* 0x000fe400048060ff */
[----:B------:R-:W-:Y:S02]  /*5cd0*/  IADD3.X R35, R35, UR11, R45, P3, !PT ;  /* 0x0000000b23237c10 */ /* 0x000fe40009ffe42d */
[----:B------:R-:W-:Y:S01]  /*5ce0*/  PRMT R44, RZ, 0x7610, R44 ;  /* 0x00007610ff2c7816 */ /* 0x000fe2000000002c */
[----:B------:R2:W-:Y:S01]  /*5cf0*/  @!P2 STG.E.U8 desc[UR14][R24.64+0x1], R47 ;  /* 0x0000012f1800a986 */ /* 0x0005e2000c10110e */
[----:B------:R-:W-:Y:S05]  /*5d00*/  @P5 BRA `(.L_x_45) ;  /* 0x0000000000045947 */ /* 0x000fea0003800000 */
[----:B------:R4:W5:Y:S02]  /*5d10*/  LDG.E.U8 R44, desc[UR14][R34.64] ;  /* 0x0000000e222c7981 */ /* 0x000964000c1e1100 */
.L_x_45:
[----:B------:R-:W-:Y:S05]  /*5d20*/  BSYNC B1 ;  /* 0x0000000000017941 */ /* 0x000fea0003800000 */
.L_x_44:
        /* <DEDUP_REMOVED lines=12> */
.L_x_47:
[----:B------:R-:W-:Y:S05]  /*5df0*/  BSYNC B1 ;  /* 0x0000000000017941 */ /* 0x000fea0003800000 */
.L_x_46:
[----:B-----5:R-:W-:Y:S01]  /*5e00*/  LOP3.LUT R44, R44, 0xff, RZ, 0xc0, !PT ;  /* 0x000000ff2c2c7812 */ /* 0x020fe200078ec0ff */
[----:B------:R-:W-:Y:S01]  /*5e10*/  BSSY B1, `(.L_x_48) ;  /* 0x000000b000017945 */ /* 0x000fe20003800000 */
[----:B------:R-:W-:Y:S02]  /*5e20*/  ISETP.LT.OR P3, PT, R41, 0x9, !P0 ;  /* 0x000000092900780c */ /* 0x000fe40004761670 */
[----:B------:R-:W-:-:S05]  /*5e30*/  F2FP.F16.E5M2.UNPACK_B R44, R44 ;  /* 0x0000002cff2c723e */ /* 0x000fca00020004ff */
[----:B------:R-:W-:-:S05]  /*5e40*/  HADD2.F32 R44, -RZ, R44.H0_H0 ;  /* 0x2000002cff2c7230 */ /* 0x000fca0000004100 */
[----:B------:R-:W-:-:S04]  /*5e50*/  FMUL R44, R44, UR21 ;  /* 0x000000152c2c7c20 */ /* 0x000fc80008400000 */
[----:B------:R-:W-:-:S05]  /*5e60*/  FFMA R44, R223, UR20, R44 ;  /* 0x00000014df2c7c23 */ /* 0x000fca000800002c */
[----:B0-----:R-:W-:Y:S02]  /*5e70*/  F2FP.SATFINITE.E5M2.F32.PACK_AB_MERGE_C R45, RZ, R44, RZ ;  /* 0x0000002cff2d723e */ /* 0x001fe400048060ff */
[----:B------:R-:W-:-:S03]  /*5e80*/  PRMT R44, RZ, 0x7610, R44 ;  /* 0x00007610ff2c7816 */ /* 0x000fc6000000002c */
[----:B------:R0:W-:Y:S01]  /*5e90*/  @!P2 STG.E.U8 desc[UR14][R26.64+0x1], R45 ;  /* 0x0000012d1a00a986 */ /* 0x0001e2000c10110e */
[----:B------:R-:W-:Y:S05]  /*5ea0*/  @P3 BRA `(.L_x_49) ;  /* 0x0000000000043947 */ /* 0x000fea0003800000 */
[----:B------:R0:W5:Y:S02]  /*5eb0*/  LDG.E.U8 R44, desc[UR14][R32.64+0x8] ;  /* 0x0000080e202c7981 */ /* 0x000164000c1e1100 */
.L_x_49:
[----:B------:R-:W-:Y:S05]  /*5ec0*/  BSYNC B1 ;  /* 0x0000000000017941 */ /* 0x000fea0003800000 */
.L_x_48:
[----:B-----5:R-:W-:Y:S01]  /*5ed0*/  LOP3.LUT R44, R44, 0xff, RZ, 0xc0, !PT ;  /* 0x000000ff2c2c7812 */ /* 0x020fe200078ec0ff */
[----:B------:R-:W-:Y:S01]  /*5ee0*/  BSSY B1, `(.L_x_50) ;  /* 0x000000b000017945 */ /* 0x000fe20003800000 */
[----:B------:R-:W-:Y:S02]  /*5ef0*/  ISETP.LT.OR P2, PT, R41, 0xa, !P0 ;  /* 0x0000000a2900780c */ /* 0x000fe40004741670 */
[----:B------:R-:W-:-:S05]  /*5f00*/  F2FP.F16.E5M2.UNPACK_B R44, R44 ;  /* 0x0000002cff2c723e */ /* 0x000fca00020004ff */
[----:B------:R-:W-:-:S05]  /*5f10*/  HADD2.F32 R44, -RZ, R44.H0_H0 ;  /* 0x2000002cff2c7230 */ /* 0x000fca0000004100 */
[----:B0-----:R-:W-:Y:S01]  /*5f20*/  FMUL R45, R44, UR21 ;  /* 0x000000152c2d7c20 */ /* 0x001fe20008400000 */
[----:B------:R-:W-:-:S03]  /*5f30*/  PRMT R44, RZ, 0x7610, R44 ;  /* 0x00007610ff2c7816 */ /* 0x000fc6000000002c */
[----:B------:R-:W-:-:S05]  /*5f40*/  FFMA R45, R222, UR20, R45 ;  /* 0x00000014de2d7c23 */ /* 0x000fca000800002d */
[----:B------:R-:W-:-:S05]  /*5f50*/  F2FP.SATFINITE.E5M2.F32.PACK_AB_MERGE_C R45, RZ, R45, RZ ;  /* 0x0000002dff2d723e */ /* 0x000fca00048060ff */
[----:B------:R0:W-:Y:S01]  /*5f60*/  @!P3 STG.E.U8 desc[UR14][R24.64+0x8], R45 ;  /* 0x0000082d1800b986 */ /* 0x0001e2000c10110e */
[----:B------:R-:W-:Y:S05]  /*5f70*/  @P2 BRA `(.L_x_51) ;  /* 0x0000000000042947 */ /* 0x000fea0003800000 */
[----:B------:R0:W5:Y:S02]  /*5f80*/  LDG.E.U8 R44, desc[UR14][R32.64+0x9] ;  /* 0x0000090e202c7981 */ /* 0x000164000c1e1100 */
.L_x_51:
[----:B------:R-:W-:Y:S05]  /*5f90*/  BSYNC B1 ;  /* 0x0000000000017941 */ /* 0x000fea0003800000 */
.L_x_50:
        /* <DEDUP_REMOVED lines=12> */
.L_x_53:
[----:B------:R-:W-:Y:S05]  /*6060*/  BSYNC B1 ;  /* 0x0000000000017941 */ /* 0x000fea0003800000 */
.L_x_52:
        /* <DEDUP_REMOVED lines=12> */
.L_x_55:
[----:B------:R-:W-:Y:S05]  /*6130*/  BSYNC B1 ;  /* 0x0000000000017941 */ /* 0x000fea0003800000 */
.L_x_54:
        /* <DEDUP_REMOVED lines=12> */
.L_x_57:
[----:B------:R-:W-:Y:S05]  /*6200*/  BSYNC B1 ;  /* 0x0000000000017941 */ /* 0x000fea0003800000 */
.L_x_56:
        /* <DEDUP_REMOVED lines=12> */
.L_x_59:
[----:B------:R-:W-:Y:S05]  /*62d0*/  BSYNC B1 ;  /* 0x0000000000017941 */ /* 0x000fea0003800000 */
.L_x_58:
        /* <DEDUP_REMOVED lines=12> */
.L_x_61:
[----:B------:R-:W-:Y:S05]  /*63a0*/  BSYNC B1 ;  /* 0x0000000000017941 */ /* 0x000fea0003800000 */
.L_x_60:
        /* <DEDUP_REMOVED lines=12> */
.L_x_63:
[----:B------:R-:W-:Y:S05]  /*6470*/  BSYNC B1 ;  /* 0x0000000000017941 */ /* 0x000fea0003800000 */
.L_x_62:
        /* <DEDUP_REMOVED lines=12> */
.L_x_65:
[----:B------:R-:W-:Y:S05]  /*6540*/  BSYNC B1 ;  /* 0x0000000000017941 */ /* 0x000fea0003800000 */
.L_x_64:
        /* <DEDUP_REMOVED lines=12> */
.L_x_67:
[----:B------:R-:W-:Y:S05]  /*6610*/  BSYNC B1 ;  /* 0x0000000000017941 */ /* 0x000fea0003800000 */
.L_x_66:
        /* <DEDUP_REMOVED lines=12> */
.L_x_69:
[----:B------:R-:W-:Y:S05]  /*66e0*/  BSYNC B1 ;  /* 0x0000000000017941 */ /* 0x000fea0003800000 */
.L_x_68:
        /* <DEDUP_REMOVED lines=12> */
.L_x_71:
[----:B------:R-:W-:Y:S05]  /*67b0*/  BSYNC B1 ;  /* 0x0000000000017941 */ /* 0x000fea0003800000 */
.L_x_70:
        /* <DEDUP_REMOVED lines=12> */
.L_x_73:
[----:B------:R-:W-:Y:S05]  /*6880*/  BSYNC B1 ;  /* 0x0000000000017941 */ /* 0x000fea0003800000 */
.L_x_72:
        /* <DEDUP_REMOVED lines=12> */
.L_x_75:
[----:B------:R-:W-:Y:S05]  /*6950*/  BSYNC B1 ;  /* 0x0000000000017941 */ /* 0x000fea0003800000 */
.L_x_74:
        /* <DEDUP_REMOVED lines=12> */
.L_x_77:
[----:B------:R-:W-:Y:S05]  /*6a20*/  BSYNC B1 ;  /* 0x0000000000017941 */ /* 0x000fea0003800000 */
.L_x_76:
        /* <DEDUP_REMOVED lines=12> */
.L_x_79:
[----:B------:R-:W-:Y:S05]  /*6af0*/  BSYNC B1 ;  /* 0x0000000000017941 */ /* 0x000fea0003800000 */
.L_x_78:
        /* <DEDUP_REMOVED lines=12> */
.L_x_81:
[----:B------:R-:W-:Y:S05]  /*6bc0*/  BSYNC B1 ;  /* 0x0000000000017941 */ /* 0x000fea0003800000 */
.L_x_80:
        /* <DEDUP_REMOVED lines=12> */
.L_x_83:
[----:B------:R-:W-:Y:S05]  /*6c90*/  BSYNC B1 ;  /* 0x0000000000017941 */ /* 0x000fea0003800000 */
.L_x_82:
        /* <DEDUP_REMOVED lines=12> */
.L_x_85:
[----:B------:R-:W-:Y:S05]  /*6d60*/  BSYNC B1 ;  /* 0x0000000000017941 */ /* 0x000fea0003800000 */
.L_x_84:
        /* <DEDUP_REMOVED lines=12> */
.L_x_87:
[----:B------:R-:W-:Y:S05]  /*6e30*/  BSYNC B1 ;  /* 0x0000000000017941 */ /* 0x000fea0003800000 */
.L_x_86:
        /* <DEDUP_REMOVED lines=12> */
.L_x_89:
[----:B------:R-:W-:Y:S05]  /*6f00*/  BSYNC B1 ;  /* 0x0000000000017941 */ /* 0x000fea0003800000 */
.L_x_88:
        /* <DEDUP_REMOVED lines=12> */
.L_x_91:
[----:B------:R-:W-:Y:S05]  /*6fd0*/  BSYNC B1 ;  /* 0x0000000000017941 */ /* 0x000fea0003800000 */
.L_x_90:
        /* <DEDUP_REMOVED lines=12> */
.L_x_93:
[----:B------:R-:W-:Y:S05]  /*70a0*/  BSYNC B1 ;  /* 0x0000000000017941 */ /* 0x000fea0003800000 */
.L_x_92:
        /* <DEDUP_REMOVED lines=12> */
.L_x_95:
[----:B------:R-:W-:Y:S05]  /*7170*/  BSYNC B1 ;  /* 0x0000000000017941 */ /* 0x000fea0003800000 */
.L_x_94:
        /* <DEDUP_REMOVED lines=12> */
.L_x_97:
[----:B------:R-:W-:Y:S05]  /*7240*/  BSYNC B1 ;  /* 0x0000000000017941 */ /* 0x000fea0003800000 */
.L_x_96:
        /* <DEDUP_REMOVED lines=12> */
.L_x_99:
[----:B------:R-:W-:Y:S05]  /*7310*/  BSYNC B1 ;  /* 0x0000000000017941 */ /* 0x000fea0003800000 */
.L_x_98:
        /* <DEDUP_REMOVED lines=12> */
.L_x_101:
[----:B------:R-:W-:Y:S05]  /*73e0*/  BSYNC B1 ;  /* 0x0000000000017941 */ /* 0x000fea0003800000 */
.L_x_100:
        /* <DEDUP_REMOVED lines=12> */
.L_x_103:
[----:B------:R-:W-:Y:S05]  /*74b0*/  BSYNC B1 ;  /* 0x0000000000017941 */ /* 0x000fea0003800000 */
.L_x_102:
        /* <DEDUP_REMOVED lines=12> */
.L_x_105:
[----:B------:R-:W-:Y:S05]  /*7580*/  BSYNC B1 ;  /* 0x0000000000017941 */ /* 0x000fea0003800000 */
.L_x_104:
        /* <DEDUP_REMOVED lines=12> */
.L_x_107:
[----:B------:R-:W-:Y:S05]  /*7650*/  BSYNC B1 ;  /* 0x0000000000017941 */ /* 0x000fea0003800000 */
.L_x_106:
        /* <DEDUP_REMOVED lines=12> */
.L_x_109:
[----:B------:R-:W-:Y:S05]  /*7720*/  BSYNC B1 ;  /* 0x0000000000017941 */ /* 0x000fea0003800000 */
.L_x_108:
        /* <DEDUP_REMOVED lines=12> */
.L_x_111:
[----:B------:R-:W-:Y:S05]  /*77f0*/  BSYNC B1 ;  /* 0x0000000000017941 */ /* 0x000fea0003800000 */
.L_x_110:
        /* <DEDUP_REMOVED lines=12> */
.L_x_113:
[----:B------:R-:W-:Y:S05]  /*78c0*/  BSYNC B1 ;  /* 0x0000000000017941 */ /* 0x000fea0003800000 */
.L_x_112:
        /* <DEDUP_REMOVED lines=12> */
.L_x_115:
[----:B------:R-:W-:Y:S05]  /*7990*/  BSYNC B1 ;  /* 0x0000000000017941 */ /* 0x000fea0003800000 */
.L_x_114:
        /* <DEDUP_REMOVED lines=12> */
.L_x_117:
[----:B------:R-:W-:Y:S05]  /*7a60*/  BSYNC B1 ;  /* 0x0000000000017941 */ /* 0x000fea0003800000 */
.L_x_116:
        /* <DEDUP_REMOVED lines=12> */
.L_x_119:
[----:B------:R-:W-:Y:S05]  /*7b30*/  BSYNC B1 ;  /* 0x0000000000017941 */ /* 0x000fea0003800000 */
.L_x_118:
        /* <DEDUP_REMOVED lines=12> */
.L_x_121:
[----:B------:R-:W-:Y:S05]  /*7c00*/  BSYNC B1 ;  /* 0x0000000000017941 */ /* 0x000fea0003800000 */
.L_x_120:
        /* <DEDUP_REMOVED lines=12> */
.L_x_123:
[----:B------:R-:W-:Y:S05]  /*7cd0*/  BSYNC B1 ;  /* 0x0000000000017941 */ /* 0x000fea0003800000 */
.L_x_122:
        /* <DEDUP_REMOVED lines=12> */
.L_x_125:
[----:B------:R-:W-:Y:S05]  /*7da0*/  BSYNC B1 ;  /* 0x0000000000017941 */ /* 0x000fea0003800000 */
.L_x_124:
        /* <DEDUP_REMOVED lines=12> */
.L_x_127:
[----:B------:R-:W-:Y:S05]  /*7e70*/  BSYNC B1 ;  /* 0x0000000000017941 */ /* 0x000fea0003800000 */
.L_x_126:
        /* <DEDUP_REMOVED lines=12> */
.L_x_129:
[----:B------:R-:W-:Y:S05]  /*7f40*/  BSYNC B1 ;  /* 0x0000000000017941 */ /* 0x000fea0003800000 */
.L_x_128:
        /* <DEDUP_REMOVED lines=12> */
.L_x_131:
[----:B------:R-:W-:Y:S05]  /*8010*/  BSYNC B1 ;  /* 0x0000000000017941 */ /* 0x000fea0003800000 */
.L_x_130:
        /* <DEDUP_REMOVED lines=12> */
.L_x_133:
[----:B------:R-:W-:Y:S05]  /*80e0*/  BSYNC B1 ;  /* 0x0000000000017941 */ /* 0x000fea0003800000 */
.L_x_132:
        /* <DEDUP_REMOVED lines=12> */
.L_x_135:
[----:B------:R-:W-:Y:S05]  /*81b0*/  BSYNC B1 ;  /* 0x0000000000017941 */ /* 0x000fea0003800000 */
.L_x_134:
        /* <DEDUP_REMOVED lines=12> */
.L_x_137:
[----:B------:R-:W-:Y:S05]  /*8280*/  BSYNC B1 ;  /* 0x0000000000017941 */ /* 0x000fea0003800000 */
.L_x_136:
        /* <DEDUP_REMOVED lines=12> */
.L_x_139:
[----:B------:R-:W-:Y:S05]  /*8350*/  BSYNC B1 ;  /* 0x0000000000017941 */ /* 0x000fea0003800000 */
.L_x_138:
        /* <DEDUP_REMOVED lines=12> */
.L_x_141:
[----:B------:R-:W-:Y:S05]  /*8420*/  BSYNC B1 ;  /* 0x0000000000017941 */ /* 0x000fea0003800000 */
.L_x_140:
        /* <DEDUP_REMOVED lines=12> */
.L_x_143:
[----:B------:R-:W-:Y:S05]  /*84f0*/  BSYNC B1 ;  /* 0x0000000000017941 */ /* 0x000fea0003800000 */
.L_x_142:
        /* <DEDUP_REMOVED lines=12> */
.L_x_145:
[----:B------:R-:W-:Y:S05]  /*85c0*/  BSYNC B1 ;  /* 0x0000000000017941 */ /* 0x000fea0003800000 */
.L_x_144:
        /* <DEDUP_REMOVED lines=12> */
.L_x_147:
[----:B------:R-:W-:Y:S05]  /*8690*/  BSYNC B1 ;  /* 0x0000000000017941 */ /* 0x000fea0003800000 */
.L_x_146:
        /* <DEDUP_REMOVED lines=12> */
.L_x_149:
[----:B------:R-:W-:Y:S05]  /*8760*/  BSYNC B1 ;  /* 0x0000000000017941 */ /* 0x000fea0003800000 */
.L_x_148:
        /* <DEDUP_REMOVED lines=12> */
.L_x_151:
[----:B------:R-:W-:Y:S05]  /*8830*/  BSYNC B1 ;  /* 0x0000000000017941 */ /* 0x000fea0003800000 */
.L_x_150:
        /* <DEDUP_REMOVED lines=12> */
.L_x_153:
[----:B------:R-:W-:Y:S05]  /*8900*/  BSYNC B1 ;  /* 0x0000000000017941 */ /* 0x000fea0003800000 */
.L_x_152:
        /* <DEDUP_REMOVED lines=12> */
.L_x_155:
[----:B------:R-:W-:Y:S05]  /*89d0*/  BSYNC B1 ;  /* 0x0000000000017941 */ /* 0x000fea0003800000 */
.L_x_154:
        /* <DEDUP_REMOVED lines=12> */
.L_x_157:
[----:B------:R-:W-:Y:S05]  /*8aa0*/  BSYNC B1 ;  /* 0x0000000000017941 */ /* 0x000fea0003800000 */
.L_x_156:
        /* <DEDUP_REMOVED lines=12> */
.L_x_159:
[----:B------:R-:W-:Y:S05]  /*8b70*/  BSYNC B1 ;  /* 0x0000000000017941 */ /* 0x000fea0003800000 */
.L_x_158:
        /* <DEDUP_REMOVED lines=12> */
.L_x_161:
[----:B------:R-:W-:Y:S05]  /*8c40*/  BSYNC B1 ;  /* 0x0000000000017941 */ /* 0x000fea0003800000 */
.L_x_160:
        /* <DEDUP_REMOVED lines=12> */
.L_x_163:
[----:B------:R-:W-:Y:S05]  /*8d10*/  BSYNC B1 ;  /* 0x0000000000017941 */ /* 0x000fea0003800000 */
.L_x_162:
[----:B-----5:R-:W-:Y:S01]  /*8d20*/  LOP3.LUT R44, R44, 0xff, RZ, 0xc0, !PT ;  /* 0x000000ff2c2c7812 */ /* 0x020fe200078ec0ff */
[----:B------:R-:W-:Y:S01]  /*8d30*/  BSSY B1, `(.L_x_164) ;  /* 0x000000b000017945 */ /* 0x000fe20003800000 */
[----:B------:R-:W-:Y:S02]  /*8d40*/  ISETP.LT.OR P2, PT, R41, 0x79, !P1 ;  /* 0x000000792900780c */ /* 0x000fe40004f41670 */
[----:B------:R-:W-:Y:S02]  /*8d50*/  F2FP.F16.E5M2.UNPACK_B R44, R44 ;  /* 0x0000002cff2c723e */ /* 0x000fe400020004ff */
[----:B0--3--:R-:W-:-:S03]  /*8d60*/  PRMT R32, RZ, 0x7610, R32 ;  /* 0x00007610ff207816 */ /* 0x009fc60000000020 */
[----:B------:R-:W-:-:S05]  /*8d70*/  HADD2.F32 R44, -RZ, R44.H0_H0 ;  /* 0x2000002cff2c7230 */ /* 0x000fca0000004100 */
[----:B------:R-:W-:-:S04]  /*8d80*/  FMUL R44, R44, UR21 ;  /* 0x000000152c2c7c20 */ /* 0x000fc80008400000 */
[----:B------:R-:W-:-:S05]  /*8d90*/  FFMA R44, R165, UR20, R44 ;  /* 0x00000014a52c7c23 */ /* 0x000fca000800002c */
[----:B------:R-:W-:-:S05]  /*8da0*/  F2FP.SATFINITE.E5M2.F32.PACK_AB_MERGE_C R33, RZ, R44, RZ ;  /* 0x0000002cff21723e */ /* 0x000fca00048060ff */
[----:B------:R0:W-:Y:S01]  /*8db0*/  @!P0 STG.E.U8 desc[UR14][R24.64+0x79], R33 ;  /* 0x0000792118008986 */ /* 0x0001e2000c10110e */
[----:B------:R-:W-:Y:S05]  /*8dc0*/  @P2 BRA `(.L_x_165) ;  /* 0x0000000000042947 */ /* 0x000fea0003800000 */
[----:B------:R3:W5:Y:S02]  /*8dd0*/  LDG.E.U8 R32, desc[UR14][R34.64+0x78] ;  /* 0x0000780e22207981 */ /* 0x000764000c1e1100 */
.L_x_165:
[----:B------:R-:W-:Y:S05]  /*8de0*/  BSYNC B1 ;  /* 0x0000000000017941 */ /* 0x000fea0003800000 */
.L_x_164:
[----:B-----5:R-:W-:Y:S01]  /*8df0*/  LOP3.LUT R32, R32, 0xff, RZ, 0xc0, !PT ;  /* 0x000000ff20207812 */ /* 0x020fe200078ec0ff */
[----:B------:R-:W-:Y:S01]  /*8e00*/  BSSY B1, `(.L_x_166) ;  /* 0x000000b000017945 */ /* 0x000fe20003800000 */
[----:B------:R-:W-:Y:S02]  /*8e10*/  ISETP.LT.OR P1, PT, R41, 0x7a, !P1 ;  /* 0x0000007a2900780c */ /* 0x000fe40004f21670 */
[----:B------:R-:W-:Y:S02]  /*8e20*/  F2FP.F16.E5M2.UNPACK_B R32, R32 ;  /* 0x00000020ff20723e */ /* 0x000fe400020004ff */
[----:B0-2---:R-:W-:-:S03]  /*8e30*/  PRMT R24, RZ, 0x7610, R24 ;  /* 0x00007610ff187816 */ /* 0x005fc60000000018 */
[----:B------:R-:W-:-:S05]  /*8e40*/  HADD2.F32 R32, -RZ, R32.H0_H0 ;  /* 0x20000020ff207230 */ /* 0x000fca0000004100 */
[----:B------:R-:W-:-:S04]  /*8e50*/  FMUL R25, R32, UR21 ;  /* 0x0000001520197c20 */ /* 0x000fc80008400000 */
[----:B------:R-:W-:-:S05]  /*8e60*/  FFMA R25, R164, UR20, R25 ;  /* 0x00000014a4197c23 */ /* 0x000fca0008000019 */
[----:B------:R-:W-:-:S05]  /*8e70*/  F2FP.SATFINITE.E5M2.F32.PACK_AB_MERGE_C R25, RZ, R25, RZ ;  /* 0x00000019ff19723e */ /* 0x000fca00048060ff */
[----:B------:R0:W-:Y:S01]  /*8e80*/  @!P2 STG.E.U8 desc[UR14][R26.64+0x78], R25 ;  /* 0x000078191a00a986 */ /* 0x0001e2000c10110e */
[----:B------:R-:W-:Y:S05]  /*8e90*/  @P1 BRA `(.L_x_167) ;  /* 0x0000000000041947 */ /* 0x000fea0003800000 */
[----:B------:R2:W5:Y:S02]  /*8ea0*/  LDG.E.U8 R24, desc[UR14][R34.64+0x79] ;  /* 0x0000790e22187981 */ /* 0x000564000c1e1100 */
.L_x_167:
[----:B------:R-:W-:Y:S05]  /*8eb0*/  BSYNC B1 ;  /* 0x0000000000017941 */ /* 0x000fea0003800000 */
.L_x_166:
[----:B-----5:R-:W-:Y:S01]  /*8ec0*/  LOP3.LUT R24, R24, 0xff, RZ, 0xc0, !PT ;  /* 0x000000ff18187812 */ /* 0x020fe200078ec0ff */
[----:B------:R-:W-:Y:S01]  /*8ed0*/  BSSY B1, `(.L_x_168) ;  /* 0x0000013000017945 */ /* 0x000fe20003800000 */
[----:B------:R-:W-:Y:S02]  /*8ee0*/  IADD3 R33, P0, R43, 0x80, RZ ;  /* 0x000000802b217810 */ /* 0x000fe40007f1e0ff */
[----:B------:R-:W-:-:S03]  /*8ef0*/  F2FP.F16.E5M2.UNPACK_B R24, R24 ;  /* 0x00000018ff18723e */ /* 0x000fc600020004ff */
[----:B0-----:R-:W-:Y:S01]  /*8f00*/  IMAD.X R25, RZ, RZ, R39, P0 ;  /* 0x000000ffff197224 */ /* 0x001fe200000e0627 */
[----:B------:R-:W-:Y:S01]  /*8f10*/  ISETP.GE.AND P0, PT, R42, 0x81, PT ;  /* 0x000000812a00780c */ /* 0x000fe20003f06270 */
[----:B------:R-:W-:Y:S02]  /*8f20*/  HADD2.F32 R24, -RZ, R24.H0_H0 ;  /* 0x20000018ff187230 */ /* 0x000fe40000004100 */
[----:B--234-:R-:W-:Y:S01]  /*8f30*/  IMAD R34, R25, UR6, RZ ;  /* 0x0000000619227c24 */ /* 0x01cfe2000f8e02ff */
        /* <DEDUP_REMOVED lines=12> */
.L_x_169:
[----:B------:R-:W-:Y:S05]  /*9000*/  BSYNC B1 ;  /* 0x0000000000017941 */ /* 0x000fea0003800000 */
.L_x_168:
[----:B-----5:R-:W-:Y:S01]  /*9010*/  LOP3.LUT R32, R32, 0xff, RZ, 0xc0, !PT ;  /* 0x000000ff20207812 */ /* 0x020fe200078ec0ff */
[----:B------:R-:W-:Y:S01]  /*9020*/  BSSY B1, `(.L_x_170) ;  /* 0x000000b000017945 */ /* 0x000fe20003800000 */
[----:B------:R-:W-:Y:S02]  /*9030*/  ISETP.LT.OR P2, PT, R41, 0x2, !P0 ;  /* 0x000000022900780c */ /* 0x000fe40004741670 */
[----:B------:R-:W-:Y:S02]  /*9040*/  F2FP.F16.E5M2.UNPACK_B R32, R32 ;  /* 0x00000020ff20723e */ /* 0x000fe400020004ff */
[----:B0-----:R-:W-:-:S03]  /*9050*/  PRMT R26, RZ, 0x7610, R26 ;  /* 0x00007610ff1a7816 */ /* 0x001fc6000000001a */
[----:B------:R-:W-:-:S05]  /*9060*/  HADD2.F32 R32, -RZ, R32.H0_H0 ;  /* 0x20000020ff207230 */ /* 0x000fca0000004100 */
[----:B------:R-:W-:-:S04]  /*9070*/  FMUL R27, R32, UR21 ;  /* 0x00000015201b7c20 */ /* 0x000fc80008400000 */
[----:B------:R-:W-:-:S05]  /*9080*/  FFMA R27, R162, UR20, R27 ;  /* 0x00000014a21b7c23 */ /* 0x000fca000800001b */
[----:B------:R-:W-:-:S05]  /*9090*/  F2FP.SATFINITE.E5M2.F32.PACK_AB_MERGE_C R27, RZ, R27, RZ ;  /* 0x0000001bff1b723e */ /* 0x000fca00048060ff */
[----:B------:R0:W-:Y:S01]  /*90a0*/  @!P3 STG.E.U8 desc[UR14][R28.64], R27 ;  /* 0x0000001b1c00b986 */ /* 0x0001e2000c10110e */
[----:B------:R-:W-:Y:S05]  /*90b0*/  @P2 BRA `(.L_x_171) ;  /* 0x0000000000042947 */ /* 0x000fea0003800000 */
[----:B------:R3:W5:Y:S02]  /*90c0*/  LDG.E.U8 R26, desc[UR14][R24.64+0x1] ;  /* 0x0000010e181a7981 */ /* 0x000764000c1e1100 */
.L_x_171:
[----:B------:R-:W-:Y:S05]  /*90d0*/  BSYNC B1 ;  /* 0x0000000000017941 */ /* 0x000fea0003800000 */
.L_x_170:
[----:B-----5:R-:W-:Y:S01]  /*90e0*/  LOP3.LUT R26, R26, 0xff, RZ, 0xc0, !PT ;  /* 0x000000ff1a1a7812 */ /* 0x020fe200078ec0ff */
[----:B------:R-:W-:Y:S01]  /*90f0*/  BSSY B1, `(.L_x_172) ;  /* 0x0000013000017945 */ /* 0x000fe20003800000 */
[----:B------:R-:W-:Y:S02]  /*9100*/  IADD3 R43, P1, R43, 0x88, RZ ;  /* 0x000000882b2b7810 */ /* 0x000fe40007f3e0ff */
[----:B------:R-:W-:Y:S02]  /*9110*/  F2FP.F16.E5M2.UNPACK_B R26, R26 ;  /* 0x0000001aff1a723e */ /* 0x000fe400020004ff */
[----:B------:R-:W-:Y:S01]  /*9120*/  PRMT R32, RZ, 0x7610, R32 ;  /* 0x00007610ff207816 */ /* 0x000fe20000000020 */
[----:B------:R-:W-:Y:S01]  /*9130*/  IMAD.X R38, RZ, RZ, R39, P1 ;  /* 0x000000ffff267224 */ /* 0x000fe200008e0627 */
[----:B------:R-:W-:Y:S01]  /*9140*/  ISETP.GE.AND P1, PT, R42, 0x89, PT ;  /* 0x000000892a00780c */ /* 0x000fe20003f26270 */
[----:B------:R-:W-:Y:S02]  /*9150*/  HADD2.F32 R26, -RZ, R26.H0_H0 ;  /* 0x2000001aff1a7230 */ /* 0x000fe40000004100 */
[----:B------:R-:W-:Y:S01]  /*9160*/  IMAD R38, R38, UR6, RZ ;  /* 0x0000000626267c24 */ /* 0x000fe2000f8e02ff */
[----:B------:R-:W-:Y:S01]  /*9170*/  ISETP.LT.OR P5, PT, R41, 0x1, !P1 ;  /* 0x000000012900780c */ /* 0x000fe20004fa1670 */
[----:B------:R-:W-:-:S04]  /*9180*/  IMAD.WIDE.U32 R36, R43, UR6, R36 ;  /* 0x000000062b247c25 */ /* 0x000fc8000f8e0024 */
[----:B------:R-:W-:Y:S01]  /*9190*/  FMUL R26, R26, UR21 ;  /* 0x000000151a1a7c20 */ /* 0x000fe20008400000 */
[----:B------:R-:W-:-:S03]  /*91a0*/  IMAD R43, R43, UR7, R38 ;  /* 0x000000072b2b7c24 */ /* 0x000fc6000f8e0226 */
[----:B------:R-:W-:Y:S01]  /*91b0*/  FFMA R161, R161, UR20, R26 ;  /* 0x00000014a1a17c23 */ /* 0x000fe2000800001a */
[----:B------:R-:W-:-:S04]  /*91c0*/  IADD3 R26, P3, R36, UR10, RZ ;  /* 0x0000000a241a7c10 */ /* 0x000fc8000ff7e0ff */
[----:B------:R-:W-:Y:S02]  /*91d0*/  F2FP.SATFINITE.E5M2.F32.PACK_AB_MERGE_C R161, RZ, R161, RZ ;  /* 0x000000a1ffa1723e */ /* 0x000fe400048060ff */
[----:B0-----:R-:W-:-:S03]  /*91e0*/  IADD3.X R27, R37, UR11, R43, P3, !PT ;  /* 0x0000000b251b7c10 */ /* 0x001fc60009ffe42b */
[----:B------:R0:W-:Y:S01]  /*91f0*/  @!P2 STG.E.U8 desc[UR14][R28.64+0x1], R161 ;  /* 0x000001a11c00a986 */ /* 0x0001e2000c10110e */
[----:B------:R-:W-:Y:S05]  /*9200*/  @P5 BRA `(.L_x_173) ;  /* 0x0000000000045947 */ /* 0x000fea0003800000 */
[----:B------:R4:W5:Y:S02]  /*9210*/  LDG.E.U8 R32, desc[UR14][R26.64] ;  /* 0x0000000e1a207981 */ /* 0x000964000c1e1100 */
.L_x_173:
[----:B------:R-:W-:Y:S05]  /*9220*/  BSYNC B1 ;  /* 0x0000000000017941 */ /* 0x000fea0003800000 */
.L_x_172:
        /* <DEDUP_REMOVED lines=12> */
.L_x_175:
[----:B------:R-:W-:Y:S05]  /*92f0*/  BSYNC B1 ;  /* 0x0000000000017941 */ /* 0x000fea0003800000 */
.L_x_174:
        /* <DEDUP_REMOVED lines=12> */
.L_x_177:
[----:B------:R-:W-:Y:S05]  /*93c0*/  BSYNC B1 ;  /* 0x0000000000017941 */ /* 0x000fea0003800000 */
.L_x_176:
        /* <DEDUP_REMOVED lines=12> */
.L_x_179:
[----:B------:R-:W-:Y:S05]  /*9490*/  BSYNC B1 ;  /* 0x0000000000017941 */ /* 0x000fea0003800000 */
.L_x_178:
        /* <DEDUP_REMOVED lines=12> */
.L_x_181:
[----:B------:R-:W-:Y:S05]  /*9560*/  BSYNC B1 ;  /* 0x0000000000017941 */ /* 0x000fea0003800000 */
.L_x_180:
        /* <DEDUP_REMOVED lines=12> */
.L_x_183:
[----:B------:R-:W-:Y:S05]  /*9630*/  BSYNC B1 ;  /* 0x0000000000017941 */ /* 0x000fea0003800000 */
.L_x_182:
        /* <DEDUP_REMOVED lines=12> */
.L_x_185:
[----:B------:R-:W-:Y:S05]  /*9700*/  BSYNC B1 ;  /* 0x0000000000017941 */ /* 0x000fea0003800000 */
.L_x_184:
        /* <DEDUP_REMOVED lines=12> */
.L_x_187:
[----:B------:R-:W-:Y:S05]  /*97d0*/  BSYNC B1 ;  /* 0x0000000000017941 */ /* 0x000fea0003800000 */
.L_x_186:
        /* <DEDUP_REMOVED lines=12> */
.L_x_189:
[----:B------:R-:W-:Y:S05]  /*98a0*/  BSYNC B1 ;  /* 0x0000000000017941 */ /* 0x000fea0003800000 */
.L_x_188:
        /* <DEDUP_REMOVED lines=12> */
.L_x_191:
[----:B------:R-:W-:Y:S05]  /*9970*/  BSYNC B1 ;  /* 0x0000000000017941 */ /* 0x000fea0003800000 */
.L_x_190:
[----:B-----5:R-:W-:Y:S01]  /*9980*/  LOP3.LUT R32, R32, 0xff, RZ, 0xc0, !PT ;  /* 0x000000ff20207812 */ /* 0x020fe200078ec0ff */
[----:B------:R-:W-:Y:S01]  /*9990*/  BSSY B1, `(.L_x_192) ;  /* 0x000000b000017945 */ /* 0x000fe20003800000 */
[----:B------:R-:W-:Y:S02]  /*99a0*/  ISETP.LT.OR P3, PT, R41, 0x19, !P0 ;  /* 0x000000192900780c */ /* 0x000fe40004761670 */
[----:B------:R-:W-:-:S05]  /*99b0*/  F2FP.F16.E5M2.UNPACK_B R32, R32 ;  /* 0x00000020ff20723e */ /* 0x000fca00020004ff */
[----:B------:R-:W-:-:S05]  /*99c0*/  HADD2.F32 R32, -RZ, R32.H0_H0 ;  /* 0x20000020ff207230 */ /* 0x000fca0000004100 */
[----:B------:R-:W-:-:S04]  /*99d0*/  FMUL R32, R32, UR21 ;  /* 0x0000001520207c20 */ /* 0x000fc80008400000 */
[----:B------:R-:W-:Y:S01]  /*99e0*/  FFMA R32, R23, UR20, R32 ;  /* 0x0000001417207c23 */ /* 0x000fe20008000020 */
[----:B------:R-:W-:-:S04]  /*99f0*/  PRMT R23, RZ, 0x7610, R23 ;  /* 0x00007610ff177816 */ /* 0x000fc80000000017 */
[----:B0-----:R-:W-:-:S05]  /*9a00*/  F2FP.SATFINITE.E5M2.F32.PACK_AB_MERGE_C R33, RZ, R32, RZ ;  /* 0x00000020ff21723e */ /* 0x001fca00048060ff */
[----:B------:R0:W-:Y:S01]  /*9a10*/  @!P2 STG.E.U8 desc[UR14][R30.64+0x11], R33 ;  /* 0x000011211e00a986 */ /* 0x0001e2000c10110e */
[----:B------:R-:W-:Y:S05]  /*9a20*/  @P3 BRA `(.L_x_193) ;  /* 0x0000000000043947 */ /* 0x000fea0003800000 */
[----:B------:R0:W5:Y:S02]  /*9a30*/  LDG.E.U8 R23, desc[UR14][R24.64+0x18] ;  /* 0x0000180e18177981 */ /* 0x000164000c1e1100 */
.L_x_193:
[----:B------:R-:W-:Y:S05]  /*9a40*/  BSYNC B1 ;  /* 0x0000000000017941 */ /* 0x000fea0003800000 */
.L_x_192:
        /* <DEDUP_REMOVED lines=8> */
[----:B------:R-:W-:-:S05]  /*9ad0*/  F2FP.SATFINITE.E5M2.F32.PACK_AB_MERGE_C R23, RZ, R23, RZ ;  /* 0x00000017ff17723e */ /* 0x000fca00048060ff */
[----:B------:R0:W-:Y:S01]  /*9ae0*/  @!P3 STG.E.U8 desc[UR14][R28.64+0x18], R23 ;  /* 0x000018171c00b986 */ /* 0x0001e2000c10110e */
[----:B------:R-:W-:Y:S05]  /*9af0*/  @P2 BRA `(.L_x_195) ;  /* 0x0000000000042947 */ /* 0x000fea0003800000 */
[----:B------:R0:W5:Y:S02]  /*9b00*/  LDG.E.U8 R22, desc[UR14][R24.64+0x19] ;  /* 0x0000190e18167981 */ /* 0x000164000c1e1100 */
.L_x_195:
[----:B------:R-:W-:Y:S05]  /*9b10*/  BSYNC B1 ;  /* 0x0000000000017941 */ /* 0x000fea0003800000 */
.L_x_194:
        /* <DEDUP_REMOVED lines=12> */
.L_x_197:
[----:B------:R-:W-:Y:S05]  /*9be0*/  BSYNC B1 ;  /* 0x0000000000017941 */ /* 0x000fea0003800000 */
.L_x_196:
        /* <DEDUP_REMOVED lines=12> */
.L_x_199:
[----:B------:R-:W-:Y:S05]  /*9cb0*/  BSYNC B1 ;  /* 0x0000000000017941 */ /* 0x000fea0003800000 */
.L_x_198:
        /* <DEDUP_REMOVED lines=12> */
.L_x_201:
[----:B------:R-:W-:Y:S05]  /*9d80*/  BSYNC B1 ;  /* 0x0000000000017941 */ /* 0x000fea0003800000 */
.L_x_200:
        /* <DEDUP_REMOVED lines=12> */
.L_x_203:
[----:B------:R-:W-:Y:S05]  /*9e50*/  BSYNC B1 ;  /* 0x0000000000017941 */ /* 0x000fea0003800000 */
.L_x_202:
        /* <DEDUP_REMOVED lines=12> */
.L_x_205:
[----:B------:R-:W-:Y:S05]  /*9f20*/  BSYNC B1 ;  /* 0x0000000000017941 */ /* 0x000fea0003800000 */
.L_x_204:
        /* <DEDUP_REMOVED lines=12> */
.L_x_207:
[----:B------:R-:W-:Y:S05]  /*9ff0*/  BSYNC B1 ;  /* 0x0000000000017941 */ /* 0x000fea0003800000 */
.L_x_206:
        /* <DEDUP_REMOVED lines=12> */
.L_x_209:
[----:B------:R-:W-:Y:S05]  /*a0c0*/  BSYNC B1 ;  /* 0x0000000000017941 */ /* 0x000fea0003800000 */
.L_x_208:
        /* <DEDUP_REMOVED lines=12> */
.L_x_211:
[----:B------:R-:W-:Y:S05]  /*a190*/  BSYNC B1 ;  /* 0x0000000000017941 */ /* 0x000fea0003800000 */
.L_x_210:
        /* <DEDUP_REMOVED lines=12> */
.L_x_213:
[----:B------:R-:W-:Y:S05]  /*a260*/  BSYNC B1 ;  /* 0x0000000000017941 */ /* 0x000fea0003800000 */
.L_x_212:
        /* <DEDUP_REMOVED lines=12> */
.L_x_215:
[----:B------:R-:W-:Y:S05]  /*a330*/  BSYNC B1 ;  /* 0x0000000000017941 */ /* 0x000fea0003800000 */
.L_x_214:
        /* <DEDUP_REMOVED lines=12> */
.L_x_217:
[----:B------:R-:W-:Y:S05]  /*a400*/  BSYNC B1 ;  /* 0x0000000000017941 */ /* 0x000fea0003800000 */
.L_x_216:
        /* <DEDUP_REMOVED lines=12> */
.L_x_219:
[----:B------:R-:W-:Y:S05]  /*a4d0*/  BSYNC B1 ;  /* 0x0000000000017941 */ /* 0x000fea0003800000 */
.L_x_218:
        /* <DEDUP_REMOVED lines=12> */
.L_x_221:
[----:B------:R-:W-:Y:S05]  /*a5a0*/  BSYNC B1 ;  /* 0x0000000000017941 */ /* 0x000fea0003800000 */
.L_x_220:
        /* <DEDUP_REMOVED lines=12> */
.L_x_223:
[----:B------:R-:W-:Y:S05]  /*a670*/  BSYNC B1 ;  /* 0x0000000000017941 */ /* 0x000fea0003800000 */
.L_x_222:
        /* <DEDUP_REMOVED lines=12> */
.L_x_225:
[----:B------:R-:W-:Y:S05]  /*a740*/  BSYNC B1 ;  /* 0x0000000000017941 */ /* 0x000fea0003800000 */
.L_x_224:
        /* <DEDUP_REMOVED lines=12> */
.L_x_227:
[----:B------:R-:W-:Y:S05]  /*a810*/  BSYNC B1 ;  /* 0x0000000000017941 */ /* 0x000fea0003800000 */
.L_x_226:
        /* <DEDUP_REMOVED lines=12> */
.L_x_229:
[----:B------:R-:W-:Y:S05]  /*a8e0*/  BSYNC B1 ;  /* 0x0000000000017941 */ /* 0x000fea0003800000 */
.L_x_228:
        /* <DEDUP_REMOVED lines=12> */
.L_x_231:
[----:B------:R-:W-:Y:S05]  /*a9b0*/  BSYNC B1 ;  /* 0x0000000000017941 */ /* 0x000fea0003800000 */
.L_x_230:
        /* <DEDUP_REMOVED lines=12> */
.L_x_233:
[----:B------:R-:W-:Y:S05]  /*aa80*/  BSYNC B1 ;  /* 0x0000000000017941 */ /* 0x000fea0003800000 */
.L_x_232:
        /* <DEDUP_REMOVED lines=12> */
.L_x_235:
[----:B------:R-:W-:Y:S05]  /*ab50*/  BSYNC B1 ;  /* 0x0000000000017941 */ /* 0x000fea0003800000 */
.L_x_234:
[----:B-----5:R-:W-:Y:S01]  /*ab60*/  LOP3.LUT R2, R2, 0xff, RZ, 0xc0, !PT ;  /* 0x000000ff02027812 */ /* 0x020fe200078ec0ff */
[----:B------:R-:W-:Y:S01]  /*ab70*/  BSSY B1, `(.L_x_236) ;  /* 0x000000b000017945 */ /* 0x000fe20003800000 */
[----:B------:R-:W-:Y:S02]  /*ab80*/  ISETP.LT.OR P3, PT, R41, 0x41, !P1 ;  /* 0x000000412900780c */ /* 0x000fe40004f61670 */
[----:B------:R-:W-:-:S05]  /*ab90*/  F2FP.F16.E5M2.UNPACK_B R2, R2 ;  /* 0x00000002ff02723e */ /* 0x000fca00020004ff */
[----:B------:R-:W-:-:S05]  /*aba0*/  HADD2.F32 R2, -RZ, R2.H0_H0 ;  /* 0x20000002ff027230 */ /* 0x000fca0000004100 */
[----:B0-----:R-:W-:-:S04]  /*abb0*/  FMUL R3, R2, UR21 ;  /* 0x0000001502037c20 */ /* 0x001fc80008400000 */
[----:B------:R-:W-:Y:S01]  /*abc0*/  FFMA R3, R0, UR20, R3 ;  /* 0x0000001400037c23 */ /* 0x000fe20008000003 */
[----:B------:R-:W-:-:S04]  /*abd0*/  PRMT R0, RZ, 0x7610, R0 ;  /* 0x00007610ff007816 */ /* 0x000fc80000000000 */
[----:B------:R-:W-:-:S05]  /*abe0*/  F2FP.SATFINITE.E5M2.F32.PACK_AB_MERGE_C R3, RZ, R3, RZ ;  /* 0x00000003ff03723e */ /* 0x000fca00048060ff */
[----:B------:R0:W-:Y:S01]  /*abf0*/  @!P2 STG.E.U8 desc[UR14][R28.64+0x41], R3 ;  /* 0x000041031c00a986 */ /* 0x0001e2000c10110e */
[----:B------:R-:W-:Y:S05]  /*ac00*/  @P3 BRA `(.L_x_237) ;  /* 0x0000000000043947 */ /* 0x000fea0003800000 */
[----:B------:R0:W5:Y:S02]  /*ac10*/  LDG.E.U8 R0, desc[UR14][R26.64+0x40] ;  /* 0x0000400e1a007981 */ /* 0x000164000c1e1100 */
.L_x_237:
[----:B------:R-:W-:Y:S05]  /*ac20*/  BSYNC B1 ;  /* 0x0000000000017941 */ /* 0x000fea0003800000 */
.L_x_236:
[----:B------:R-:W2:Y:S01]  /*ac30*/  LDL.LU R2, [R1] ;  /* 0x0000000001027983 */ /* 0x000ea20000300800 */
[----:B-----5:R-:W-:Y:S01]  /*ac40*/  LOP3.LUT R0, R0, 0xff, RZ, 0xc0, !PT ;  /* 0x000000ff00007812 */ /* 0x020fe200078ec0ff */
[----:B------:R-:W-:Y:S01]  /*ac50*/  BSSY B1, `(.L_x_238) ;  /* 0x000000b000017945 */ /* 0x000fe20003800000 */
[----:B------:R-:W-:Y:S02]  /*ac60*/  ISETP.LT.OR P2, PT, R41, 0x42, !P1 ;  /* 0x000000422900780c */ /* 0x000fe40004f41670 */
[----:B------:R-:W-:-:S05]  /*ac70*/  F2FP.F16.E5M2.UNPACK_B R0, R0 ;  /* 0x00000000ff00723e */ /* 0x000fca00020004ff */
[----:B------:R-:W-:-:S05]  /*ac80*/  HADD2.F32 R0, -RZ, R0.H0_H0 ;  /* 0x20000000ff007230 */ /* 0x000fca0000004100 */
[----:B------:R-:W-:-:S04]  /*ac90*/  FMUL R0, R0, UR21 ;  /* 0x0000001500007c20 */ /* 0x000fc80008400000 */
[----:B--2---:R-:W-:-:S05]  /*aca0*/  FFMA R0, R2, UR20, R0 ;  /* 0x0000001402007c23 */ /* 0x004fca0008000000 */
[----:B0-----:R-:W-:Y:S02]  /*acb0*/  F2FP.SATFINITE.E5M2.F32.PACK_AB_MERGE_C R3, RZ, R0, RZ ;  /* 0x00000000ff03723e */ /* 0x001fe400048060ff */
[----:B------:R-:W-:-:S03]  /*acc0*/  PRMT R0, RZ, 0x7610, R0 ;  /* 0x00007610ff007816 */ /* 0x000fc60000000000 */
[----:B------:R0:W-:Y:S01]  /*acd0*/  @!P3 STG.E.U8 desc[UR14][R30.64+0x40], R3 ;  /* 0x000040031e00b986 */ /* 0x0001e2000c10110e */
[----:B------:R-:W-:Y:S05]  /*ace0*/  @P2 BRA `(.L_x_239) ;  /* 0x0000000000042947 */ /* 0x000fea0003800000 */
[----:B------:R2:W5:Y:S02]  /*acf0*/  LDG.E.U8 R0, desc[UR14][R26.64+0x41] ;  /* 0x0000410e1a007981 */ /* 0x000564000c1e1100 */
.L_x_239:
[----:B------:R-:W-:Y:S05]  /*ad00*/  BSYNC B1 ;  /* 0x0000000000017941 */ /* 0x000fea0003800000 */
.L_x_238:
[----:B------:R-:W3:Y:S01]  /*ad10*/  LDL.LU R2, [R1+0x4] ;  /* 0x0000040001027983 */ /* 0x000ee20000300800 */
[----:B-----5:R-:W-:Y:S01]  /*ad20*/  LOP3.LUT R0, R0, 0xff, RZ, 0xc0, !PT ;  /* 0x000000ff00007812 */ /* 0x020fe200078ec0ff */
[----:B------:R-:W-:Y:S01]  /*ad30*/  BSSY B1, `(.L_x_240) ;  /* 0x000000b000017945 */ /* 0x000fe20003800000 */
[----:B------:R-:W-:Y:S02]  /*ad40*/  ISETP.LT.OR P3, PT, R41, 0x49, !P0 ;  /* 0x000000492900780c */ /* 0x000fe40004761670 */
[----:B------:R-:W-:-:S05]  /*ad50*/  F2FP.F16.E5M2.UNPACK_B R0, R0 ;  /* 0x00000000ff00723e */ /* 0x000fca00020004ff */
[----:B------:R-:W-:-:S05]  /*ad60*/  HADD2.F32 R0, -RZ, R0.H0_H0 ;  /* 0x20000000ff007230 */ /* 0x000fca0000004100 */
[----:B------:R-:W-:-:S04]  /*ad70*/  FMUL R0, R0, UR21 ;  /* 0x0000001500007c20 */ /* 0x000fc80008400000 */
[----:B---3--:R-:W-:-:S05]  /*ad80*/  FFMA R0, R2, UR20, R0 ;  /* 0x0000001402007c23 */ /* 0x008fca0008000000 */
[----:B0-----:R-:W-:Y:S02]  /*ad90*/  F2FP.SATFINITE.E5M2.F32.PACK_AB_MERGE_C R3, RZ, R0, RZ ;  /* 0x00000000ff03723e */ /* 0x001fe400048060ff */
[----:B------:R-:W-:-:S03]  /*ada0*/  PRMT R0, RZ, 0x7610, R0 ;  /* 0x00007610ff007816 */ /* 0x000fc60000000000 */
[----:B------:R0:W-:Y:S01]  /*adb0*/  @!P2 STG.E.U8 desc[UR14][R30.64+0x41], R3 ;  /* 0x000041031e00a986 */ /* 0x0001e2000c10110e */
[----:B------:R-:W-:Y:S05]  /*adc0*/  @P3 BRA `(.L_x_241) ;  /* 0x0000000000043947 */ /* 0x000fea0003800000 */
[----:B------:R3:W5:Y:S02]  /*add0*/  LDG.E.U8 R0, desc[UR14][R24.64+0x48] ;  /* 0x0000480e18007981 */ /* 0x000764000c1e1100 */
.L_x_241:
[----:B------:R-:W-:Y:S05]  /*ade0*/  BSYNC B1 ;  /* 0x0000000000017941 */ /* 0x000fea0003800000 */
.L_x_240:
[----:B------:R-:W2:Y:S01]  /*adf0*/  LDL.LU R2, [R1+0x8] ;  /* 0x0000080001027983 */ /* 0x000ea20000300800 */
        /* <DEDUP_REMOVED lines=12> */
.L_x_243:
[----:B------:R-:W-:Y:S05]  /*aec0*/  BSYNC B1 ;  /* 0x0000000000017941 */ /* 0x000fea0003800000 */
.L_x_242:
        /* <DEDUP_REMOVED lines=13> */
.L_x_245:
[----:B------:R-:W-:Y:S05]  /*afa0*/  BSYNC B1 ;  /* 0x0000000000017941 */ /* 0x000fea0003800000 */
.L_x_244:
        /* <DEDUP_REMOVED lines=13> */
.L_x_247:
[----:B------:R-:W-:Y:S05]  /*b080*/  BSYNC B1 ;  /* 0x0000000000017941 */ /* 0x000fea0003800000 */
.L_x_246:
        /* <DEDUP_REMOVED lines=13> */
.L_x_249:
[----:B------:R-:W-:Y:S05]  /*b160*/  BSYNC B1 ;  /* 0x0000000000017941 */ /* 0x000fea0003800000 */
.L_x_248:
        /* <DEDUP_REMOVED lines=13> */
.L_x_251:
[----:B------:R-:W-:Y:S05]  /*b240*/  BSYNC B1 ;  /* 0x0000000000017941 */ /* 0x000fea0003800000 */
.L_x_250:
        /* <DEDUP_REMOVED lines=13> */
.L_x_253:
[----:B------:R-:W-:Y:S05]  /*b320*/  BSYNC B1 ;  /* 0x0000000000017941 */ /* 0x000fea0003800000 */
.L_x_252:
        /* <DEDUP_REMOVED lines=13> */
.L_x_255:
[----:B------:R-:W-:Y:S05]  /*b400*/  BSYNC B1 ;  /* 0x0000000000017941 */ /* 0x000fea0003800000 */
.L_x_254:
        /* <DEDUP_REMOVED lines=13> */
.L_x_257:
[----:B------:R-:W-:Y:S05]  /*b4e0*/  BSYNC B1 ;  /* 0x0000000000017941 */ /* 0x000fea0003800000 */
.L_x_256:
        /* <DEDUP_REMOVED lines=13> */
.L_x_259:
[----:B------:R-:W-:Y:S05]  /*b5c0*/  BSYNC B1 ;  /* 0x0000000000017941 */ /* 0x000fea0003800000 */
.L_x_258:
        /* <DEDUP_REMOVED lines=13> */
.L_x_261:
[----:B------:R-:W-:Y:S05]  /*b6a0*/  BSYNC B1 ;  /* 0x0000000000017941 */ /* 0x000fea0003800000 */
.L_x_260:
        /* <DEDUP_REMOVED lines=13> */
.L_x_263:
[----:B------:R-:W-:Y:S05]  /*b780*/  BSYNC B1 ;  /* 0x0000000000017941 */ /* 0x000fea0003800000 */
.L_x_262:
        /* <DEDUP_REMOVED lines=13> */
.L_x_265:
[----:B------:R-:W-:Y:S05]  /*b860*/  BSYNC B1 ;  /* 0x0000000000017941 */ /* 0x000fea0003800000 */
.L_x_264:
        /* <DEDUP_REMOVED lines=13> */
.L_x_267:
[----:B------:R-:W-:Y:S05]  /*b940*/  BSYNC B1 ;  /* 0x0000000000017941 */ /* 0x000fea0003800000 */
.L_x_266:
        /* <DEDUP_REMOVED lines=13> */
.L_x_269:
[----:B------:R-:W-:Y:S05]  /*ba20*/  BSYNC B1 ;  /* 0x0000000000017941 */ /* 0x000fea0003800000 */
.L_x_268:
        /* <DEDUP_REMOVED lines=13> */
.L_x_271:
[----:B------:R-:W-:Y:S05]  /*bb00*/  BSYNC B1 ;  /* 0x0000000000017941 */ /* 0x000fea0003800000 */
.L_x_270:
        /* <DEDUP_REMOVED lines=13> */
.L_x_273:
[----:B------:R-:W-:Y:S05]  /*bbe0*/  BSYNC B1 ;  /* 0x0000000000017941 */ /* 0x000fea0003800000 */
.L_x_272:
        /* <DEDUP_REMOVED lines=13> */
.L_x_275:
[----:B------:R-:W-:Y:S05]  /*bcc0*/  BSYNC B1 ;  /* 0x0000000000017941 */ /* 0x000fea0003800000 */
.L_x_274:
        /* <DEDUP_REMOVED lines=13> */
.L_x_277:
[----:B------:R-:W-:Y:S05]  /*bda0*/  BSYNC B1 ;  /* 0x0000000000017941 */ /* 0x000fea0003800000 */
.L_x_276:
        /* <DEDUP_REMOVED lines=13> */
.L_x_279:
[----:B------:R-:W-:Y:S05]  /*be80*/  BSYNC B1 ;  /* 0x0000000000017941 */ /* 0x000fea0003800000 */
.L_x_278:
        /* <DEDUP_REMOVED lines=13> */
.L_x_281:
[----:B------:R-:W-:Y:S05]  /*bf60*/  BSYNC B1 ;  /* 0x0000000000017941 */ /* 0x000fea0003800000 */
.L_x_280:
        /* <DEDUP_REMOVED lines=13> */
.L_x_283:
[----:B------:R-:W-:Y:S05]  /*c040*/  BSYNC B1 ;  /* 0x0000000000017941 */ /* 0x000fea0003800000 */
.L_x_282:
        /* <DEDUP_REMOVED lines=13> */
.L_x_285:
[----:B------:R-:W-:Y:S05]  /*c120*/  BSYNC B1 ;  /* 0x0000000000017941 */ /* 0x000fea0003800000 */
.L_x_284:
        /* <DEDUP_REMOVED lines=13> */
.L_x_287:
[----:B------:R-:W-:Y:S05]  /*c200*/  BSYNC B1 ;  /* 0x0000000000017941 */ /* 0x000fea0003800000 */
.L_x_286:
        /* <DEDUP_REMOVED lines=13> */
.L_x_289:
[----:B------:R-:W-:Y:S05]  /*c2e0*/  BSYNC B1 ;  /* 0x0000000000017941 */ /* 0x000fea0003800000 */
.L_x_288:
        /* <DEDUP_REMOVED lines=13> */
.L_x_291:
[----:B------:R-:W-:Y:S05]  /*c3c0*/  BSYNC B1 ;  /* 0x0000000000017941 */ /* 0x000fea0003800000 */
.L_x_290:
        /* <DEDUP_REMOVED lines=13> */
.L_x_293:
[----:B------:R-:W-:Y:S05]  /*c4a0*/  BSYNC B1 ;  /* 0x0000000000017941 */ /* 0x000fea0003800000 */
.L_x_292:
        /* <DEDUP_REMOVED lines=13> */
.L_x_295:
[----:B------:R-:W-:Y:S05]  /*c580*/  BSYNC B1 ;  /* 0x0000000000017941 */ /* 0x000fea0003800000 */
.L_x_294:
[----:B------:R-:W-:Y:S05]  /*c590*/  @P1 BRA `(.L_x_296) ;  /* 0x0000002000ac1947 */ /* 0x000fea0003800000 */
[----:B------:R-:W2:Y:S01]  /*c5a0*/  LDL.LU R2, [R1+0x74] ;  /* 0x0000740001027983 */ /* 0x000ea20000300800 */
[----:B-----5:R-:W-:-:S04]  /*c5b0*/  LOP3.LUT R0, R0, 0xff, RZ, 0xc0, !PT ;  /* 0x000000ff00007812 */ /* 0x020fc800078ec0ff */
[----:B------:R-:W-:-:S05]  /*c5c0*/  F2FP.F16.E5M2.UNPACK_B R0, R0 ;  /* 0x00000000ff00723e */ /* 0x000fca00020004ff */
[----:B------:R-:W-:-:S05]  /*c5d0*/  HADD2.F32 R0, -RZ, R0.H0_H0 ;  /* 0x20000000ff007230 */ /* 0x000fca0000004100 */
[----:B------:R-:W-:-:S04]  /*c5e0*/  FMUL R0, R0, UR21 ;  /* 0x0000001500007c20 */ /* 0x000fc80008400000 */
[----:B--2---:R-:W-:-:S05]  /*c5f0*/  FFMA R0, R2, UR20, R0 ;  /* 0x0000001402007c23 */ /* 0x004fca0008000000 */
[----:B0-----:R-:W-:-:S05]  /*c600*/  F2FP.SATFINITE.E5M2.F32.PACK_AB_MERGE_C R3, RZ, R0, RZ ;  /* 0x00000000ff03723e */ /* 0x001fca00048060ff */
[----:B------:R0:W-:Y:S01]  /*c610*/  STG.E.U8 desc[UR14][R30.64+0x79], R3 ;  /* 0x000079031e007986 */ /* 0x0001e2000c10110e */
[----:B------:R-:W-:Y:S05]  /*c620*/  BRA `(.L_x_296) ;  /* 0x0000002000887947 */ /* 0x000fea0003800000 */
.L_x_39:
[C---:B------:R-:W-:Y:S01]  /*c630*/  ISETP.GE.AND P3, PT, R42.reuse, 0x1, PT ;  /* 0x000000012a00780c */ /* 0x040fe20003f66270 */
[----:B------:R-:W2:Y:S01]  /*c640*/  LDL.LU R227, [R1+0x10] ;  /* 0x0000100001e37983 */ /* 0x000ea20000300800 */
[----:B------:R-:W-:Y:S01]  /*c650*/  ISETP.GE.AND P2, PT, R42, 0x9, PT ;  /* 0x000000092a00780c */ /* 0x000fe20003f46270 */
[----:B------:R-:W-:Y:S01]  /*c660*/  FMUL R225, R225, UR20 ;  /* 0x00000014e1e17c20 */ /* 0x000fe20008400000 */
[C---:B------:R-:W-:Y:S01]  /*c670*/  ISETP.LT.OR P0, PT, R41.reuse, 0x1, !P3 ;  /* 0x000000012900780c */ /* 0x040fe20005f01670 */
[----:B------:R-:W-:Y:S01]  /*c680*/  FMUL R226, R226, UR20 ;  /* 0x00000014e2e27c20 */ /* 0x000fe20008400000 */
[----:B------:R-:W-:Y:S01]  /*c690*/  ISETP.LT.OR P1, PT, R41, 0x2, !P3 ;  /* 0x000000022900780c */ /* 0x000fe20005f21670 */
[----:B------:R-:W-:Y:S01]  /*c6a0*/  FMUL R223, R223, UR20 ;  /* 0x00000014dfdf7c20 */ /* 0x000fe20008400000 */
[----:B------:R-:W-:Y:S01]  /*c6b0*/  ISETP.LT.OR P6, PT, R41, 0x2, !P2 ;  /* 0x000000022900780c */ /* 0x000fe200057c1670 */
[----:B------:R-:W-:Y:S01]  /*c6c0*/  FMUL R224, R224, UR20 ;  /* 0x00000014e0e07c20 */ /* 0x000fe20008400000 */
[----:B------:R-:W-:-:S02]  /*c6d0*/  F2FP.SATFINITE.E5M2.F32.PACK_AB_MERGE_C R33, RZ, R226, RZ ;  /* 0x000000e2ff21723e */ /* 0x000fc400048060ff */
[----:B------:R-:W-:Y:S01]  /*c6e0*/  F2FP.SATFINITE.E5M2.F32.PACK_AB_MERGE_C R225, RZ, R225, RZ ;  /* 0x000000e1ffe1723e */ /* 0x000fe200048060ff */
[----:B------:R-:W-:Y:S01]  /*c6f0*/  FMUL R222, R222, UR20 ;  /* 0x00000014dede7c20 */ /* 0x000fe20008400000 */
[----:B------:R-:W-:Y:S01]  /*c700*/  ISETP.LT.OR P5, PT, R41, 0x1, !P2 ;  /* 0x000000012900780c */ /* 0x000fe200057a1670 */
[----:B------:R-:W-:Y:S01]  /*c710*/  FMUL R221, R221, UR20 ;  /* 0x00000014dddd7c20 */ /* 0x000fe20008400000 */
[----:B------:R-:W-:Y:S01]  /*c720*/  F2FP.SATFINITE.E5M2.F32.PACK_AB_MERGE_C R223, RZ, R223, RZ ;  /* 0x000000dfffdf723e */ /* 0x000fe200048060ff */
[----:B------:R0:W-:Y:S01]  /*c730*/  @!P0 STG.E.U8 desc[UR14][R24.64], R33 ;  /* 0x0000002118008986 */ /* 0x0001e2000c10110e */
[----:B------:R-:W-:-:S03]  /*c740*/  ISETP.LT.OR P0, PT, R41, 0x9, !P3 ;  /* 0x000000092900780c */ /* 0x000fc60005f01670 */
[----:B------:R-:W-:Y:S01]  /*c750*/  @!P1 STG.E.U8 desc[UR14][R24.64+0x1], R225 ;  /* 0x000001e118009986 */ /* 0x000fe2000c10110e */
[----:B------:R-:W-:-:S03]  /*c760*/  ISETP.LT.OR P1, PT, R41, 0xa, !P3 ;  /* 0x0000000a2900780c */ /* 0x000fc60005f21670 */
[----:B------:R-:W-:Y:S01]  /*c770*/  @!P6 STG.E.U8 desc[UR14][R26.64+0x1], R223 ;  /* 0x000001df1a00e986 */ /* 0x000fe2000c10110e */
[----:B------:R-:W-:Y:S01]  /*c780*/  ISETP.LT.OR P6, PT, R41, 0xa, !P2 ;  /* 0x0000000a2900780c */ /* 0x000fe200057c1670 */
[----:B------:R-:W-:Y:S01]  /*c790*/  FMUL R219, R219, UR20 ;  /* 0x00000014dbdb7c20 */ /* 0x000fe20008400000 */
[----:B------:R-:W-:Y:S01]  /*c7a0*/  F2FP.SATFINITE.E5M2.F32.PACK_AB_MERGE_C R35, RZ, R224, RZ ;  /* 0x000000e0ff23723e */ /* 0x000fe200048060ff */
[----:B------:R-:W-:Y:S01]  /*c7b0*/  FMUL R220, R220, UR20 ;  /* 0x00000014dcdc7c20 */ /* 0x000fe20008400000 */
[----:B0-----:R-:W-:Y:S01]  /*c7c0*/  F2FP.SATFINITE.E5M2.F32.PACK_AB_MERGE_C R33, RZ, R222, RZ ;  /* 0x000000deff21723e */ /* 0x001fe200048060ff */
[----:B------:R-:W-:Y:S01]  /*c7d0*/  FMUL R218, R218, UR20 ;  /* 0x00000014dada7c20 */ /* 0x000fe20008400000 */
[----:B------:R-:W-:Y:S01]  /*c7e0*/  F2FP.SATFINITE.E5M2.F32.PACK_AB_MERGE_C R221, RZ, R221, RZ ;  /* 0x000000ddffdd723e */ /* 0x000fe200048060ff */
[----:B------:R0:W-:Y:S01]  /*c7f0*/  @!P5 STG.E.U8 desc[UR14][R26.64], R35 ;  /* 0x000000231a00d986 */ /* 0x0001e2000c10110e */
[C---:B------:R-:W-:Y:S02]  /*c800*/  ISETP.LT.OR P5, PT, R41.reuse, 0x9, !P2 ;  /* 0x000000092900780c */ /* 0x040fe400057a1670 */
        /* <DEDUP_REMOVED lines=8> */
[----:B0-----:R-:W-:Y:S01]  /*c890*/  F2FP.SATFINITE.E5M2.F32.PACK_AB_MERGE_C R35, RZ, R220, RZ ;  /* 0x000000dcff23723e */ /* 0x001fe200048060ff */
[----:B------:R-:W-:Y:S01]  /*c8a0*/  FMUL R215, R215, UR20 ;  /* 0x00000014d7d77c20 */ /* 0x000fe20008400000 */
[----:B------:R-:W4:Y:S01]  /*c8b0*/  LDL.LU R226, [R1+0xc] ;  /* 0x00000c0001e27983 */ /* 0x000f220000300800 */
[----:B---3--:R-:W-:Y:S02]  /*c8c0*/  F2FP.SATFINITE.E5M2.F32.PACK_AB_MERGE_C R33, RZ, R218, RZ ;  /* 0x000000daff21723e */ /* 0x008fe400048060ff */
[----:B------:R-:W-:Y:S01]  /*c8d0*/  F2FP.SATFINITE.E5M2.F32.PACK_AB_MERGE_C R217, RZ, R217, RZ ;  /* 0x000000d9ffd9723e */ /* 0x000fe200048060ff */
[----:B------:R0:W-:Y:S01]  /*c8e0*/  @!P5 STG.E.U8 desc[UR14][R26.64+0x8], R35 ;  /* 0x000008231a00d986 */ /* 0x0001e2000c10110e */
[----:B------:R-:W-:-:S02]  /*c8f0*/  ISETP.LT.OR P5, PT, R41, 0x11, !P2 ;  /* 0x000000112900780c */ /* 0x000fc400057a1670 */
[----:B------:R-:W-:Y:S01]  /*c900*/  F2FP.SATFINITE.E5M2.F32.PACK_AB_MERGE_C R215, RZ, R215, RZ ;  /* 0x000000d7ffd7723e */ /* 0x000fe200048060ff */
[----:B------:R-:W3:Y:S01]  /*c910*/  LDL.LU R224, [R1+0x8] ;  /* 0x0000080001e07983 */ /* 0x000ee20000300800 */
[----:B------:R-:W-:-:S03]  /*c920*/  FMUL R216, R216, UR20 ;  /* 0x00000014d8d87c20 */ /* 0x000fc60008400000 */
[----:B------:R-:W4:Y:S04]  /*c930*/  LDL.LU R225, [R1+0x4] ;  /* 0x0000040001e17983 */ /* 0x000f280000300800 */
[----:B------:R-:W3:Y:S01]  /*c940*/  LDL.LU R223, [R1] ;  /* 0x0000000001df7983 */ /* 0x000ee20000300800 */
[----:B0-----:R-:W-:Y:S01]  /*c950*/  F2FP.SATFINITE.E5M2.F32.PACK_AB_MERGE_C R35, RZ, R216, RZ ;  /* 0x000000d8ff23723e */ /* 0x001fe200048060ff */
[----:B------:R-:W-:Y:S01]  /*c960*/  FMUL R214, R214, UR20 ;  /* 0x00000014d6d67c20 */ /* 0x000fe20008400000 */
[----:B------:R-:W-:Y:S01]  /*c970*/  FMUL R213, R213, UR20 ;  /* 0x00000014d5d57c20 */ /* 0x000fe20008400000 */
[----:B------:R0:W-:Y:S01]  /*c980*/  @!P0 STG.E.U8 desc[UR14][R24.64+0x10], R33 ;  /* 0x0000102118008986 */ /* 0x0001e2000c10110e */
[----:B------:R-:W-:Y:S01]  /*c990*/  ISETP.LT.OR P0, PT, R41, 0x19, !P3 ;  /* 0x000000192900780c */ /* 0x000fe20005f01670 */
[----:B------:R-:W-:Y:S01]  /*c9a0*/  FMUL R211, R211, UR20 ;  /* 0x00000014d3d37c20 */ /* 0x000fe20008400000 */
[----:B------:R-:W-:Y:S01]  /*c9b0*/  FMUL R212, R212, UR20 ;  /* 0x00000014d4d47c20 */ /* 0x000fe20008400000 */
[----:B------:R-:W-:Y:S01]  /*c9c0*/  @!P1 STG.E.U8 desc[UR14][R24.64+0x11], R217 ;  /* 0x000011d918009986 */ /* 0x000fe2000c10110e */
[C---:B------:R-:W-:Y:S01]  /*c9d0*/  ISETP.LT.OR P1, PT, R41.reuse, 0x1a, !P3 ;  /* 0x0000001a2900780c */ /* 0x040fe20005f21670 */
[----:B------:R-:W-:Y:S01]  /*c9e0*/  FMUL R210, R210, UR20 ;  /* 0x00000014d2d27c20 */ /* 0x000fe20008400000 */
[----:B------:R-:W-:Y:S01]  /*c9f0*/  F2FP.SATFINITE.E5M2.F32.PACK_AB_MERGE_C R213, RZ, R213, RZ ;  /* 0x000000d5ffd5723e */ /* 0x000fe200048060ff */
[----:B------:R-:W-:Y:S01]  /*ca00*/  @!P6 STG.E.U8 desc[UR14][R26.64+0x11], R215 ;  /* 0x000011d71a00e986 */ /* 0x000fe2000c10110e */
[----:B------:R-:W-:Y:S01]  /*ca10*/  ISETP.LT.OR P6, PT, R41, 0x1a, !P2 ;  /* 0x0000001a2900780c */ /* 0x000fe200057c1670 */
[----:B------:R-:W-:Y:S01]  /*ca20*/  FMUL R209, R209, UR20 ;  /* 0x00000014d1d17c20 */ /* 0x000fe20008400000 */
[----:B------:R-:W-:Y:S01]  /*ca30*/  F2FP.SATFINITE.E5M2.F32.PACK_AB_MERGE_C R211, RZ, R211, RZ ;  /* 0x000000d3ffd3723e */ /* 0x000fe200048060ff */
[----:B------:R1:W-:Y:S01]  /*ca40*/  @!P5 STG.E.U8 desc[UR14][R26.64+0x10], R35 ;  /* 0x000010231a00d986 */ /* 0x0003e2000c10110e */
[----:B0-----:R-:W-:Y:S01]  /*ca50*/  F2FP.SATFINITE.E5M2.F32.PACK_AB_MERGE_C R33, RZ, R214, RZ ;  /* 0x000000d6ff21723e */ /* 0x001fe200048060ff */
[----:B------:R-:W-:Y:S01]  /*ca60*/  FMUL R207, R207, UR20 ;  /* 0x00000014cfcf7c20 */ /* 0x000fe20008400000 */
[C---:B------:R-:W-:Y:S01]  /*ca70*/  ISETP.LT.OR P5, PT, R41.reuse, 0x19, !P2 ;  /* 0x000000192900780c */ /* 0x040fe200057a1670 */
[----:B------:R-:W-:Y:S01]  /*ca80*/  FMUL R208, R208, UR20 ;  /* 0x00000014d0d07c20 */ /* 0x000fe20008400000 */
[----:B------:R-:W-:Y:S01]  /*ca90*/  F2FP.SATFINITE.E5M2.F32.PACK_AB_MERGE_C R209, RZ, R209, RZ ;  /* 0x000000d1ffd1723e */ /* 0x000fe200048060ff */
[----:B------:R0:W-:Y:S01]  /*caa0*/  @!P0 STG.E.U8 desc[UR14][R24.64+0x18], R33 ;  /* 0x0000182118008986 */ /* 0x0001e2000c10110e */
[C---:B------:R-:W-:Y:S01]  /*cab0*/  ISETP.LT.OR P0, PT, R41.reuse, 0x21, !P3 ;  /* 0x000000212900780c */ /* 0x040fe20005f01670 */
[----:B------:R-:W-:Y:S01]  /*cac0*/  FMUL R206, R206, UR20 ;  /* 0x00000014cece7c20 */ /* 0x000fe20008400000 */
[----:B------:R-:W-:Y:S01]  /*cad0*/  F2FP.SATFINITE.E5M2.F32.PACK_AB_MERGE_C R207, RZ, R207, RZ ;  /* 0x000000cfffcf723e */ /* 0x000fe200048060ff */
[----:B------:R-:W-:Y:S01]  /*cae0*/  @!P1 STG.E.U8 desc[UR14][R24.64+0x19], R213 ;  /* 0x000019d518009986 */ /* 0x000fe2000c10110e */
[----:B------:R-:W-:Y:S01]  /*caf0*/  ISETP.LT.OR P1, PT, R41, 0x22, !P3 ;  /* 0x000000222900780c */ /* 0x000fe20005f21670 */
[----:B------:R-:W-:Y:S01]  /*cb00*/  FMUL R205, R205, UR20 ;  /* 0x00000014cdcd7c20 */ /* 0x000fe20008400000 */
[----:B-1----:R-:W-:Y:S01]  /*cb10*/  F2FP.SATFINITE.E5M2.F32.PACK_AB_MERGE_C R35, RZ, R212, RZ ;  /* 0x000000d4ff23723e */ /* 0x002fe200048060ff */
        /* <DEDUP_REMOVED lines=11> */
[----:B------:R-:W-:Y:S01]  /*cbd0*/  ISETP.LT.OR P0, PT, R41, 0x29, !P3 ;  /* 0x000000292900780c */ /* 0x000fe20005f01670 */
[----:B------:R-:W-:Y:S01]  /*cbe0*/  FMUL R201, R201, UR20 ;  /* 0x00000014c9c97c20 */ /* 0x000fe20008400000 */
[----:B------:R-:W-:Y:S01]  /*cbf0*/  FMUL R199, R199, UR20 ;  /* 0x00000014c7c77c20 */ /* 0x000fe20008400000 */
[----:B------:R-:W-:Y:S01]  /*cc00*/  @!P1 STG.E.U8 desc[UR14][R24.64+0x21], R209 ;  /* 0x000021d118009986 */ /* 0x000fe2000c10110e */
[C---:B------:R-:W-:Y:S01]  /*cc10*/  ISETP.LT.OR P1, PT, R41.reuse, 0x2a, !P3 ;  /* 0x0000002a2900780c */ /* 0x040fe20005f21670 */
        /* <DEDUP_REMOVED lines=9> */
[----:B------:R-:W-:Y:S01]  /*ccb0*/  ISETP.LT.OR P5, PT, R41, 0x29, !P2 ;  /* 0x000000292900780c */ /* 0x000fe200057a1670 */
[----:B------:R-:W-:Y:S01]  /*ccc0*/  FMUL R195, R195, UR20 ;  /* 0x00000014c3c37c20 */ /* 0x000fe20008400000 */
[----:B------:R-:W-:Y:S01]  /*ccd0*/  F2FP.SATFINITE.E5M2.F32.PACK_AB_MERGE_C R199, RZ, R199, RZ ;  /* 0x000000c7ffc7723e */ /* 0x000fe200048060ff */
[----:B------:R0:W-:Y:S01]  /*cce0*/  @!P0 STG.E.U8 desc[UR14][R24.64+0x28], R33 ;  /* 0x0000282118008986 */ /* 0x0001e2000c10110e */
[C---:B------:R-:W-:Y:S01]  /*ccf0*/  ISETP.LT.OR P0, PT, R41.reuse, 0x31, !P3 ;  /* 0x000000312900780c */ /* 0x040fe20005f01670 */
[----:B------:R-:W-:Y:S01]  /*cd00*/  FMUL R196, R196, UR20 ;  /* 0x00000014c4c47c20 */ /* 0x000fe20008400000 */
[----:B------:R-:W-:Y:S01]  /*cd10*/  F2FP.SATFINITE.E5M2.F32.PACK_AB_MERGE_C R197, RZ, R197, RZ ;  /* 0x000000c5ffc5723e */ /* 0x000fe200048060ff */
        /* <DEDUP_REMOVED lines=59> */
[C---:B------:R-:W-:Y:S01]  /*d0d0*/  ISETP.LT.OR P6, PT, R41.reuse, 0x4a, !P2 ;  /* 0x0000004a2900780c */ /* 0x040fe200057c1670 */
        /* <DEDUP_REMOVED lines=57> */
[----:B------:R-:W-:Y:S01]  /*d470*/  ISETP.LT.OR P5, PT, R41, 0x61, !P3 ;  /* 0x000000612900780c */ /* 0x000fe20005fa1670 */
[----:B------:R-:W-:Y:S01]  /*d480*/  FMUL R161, R161, UR20 ;  /* 0x00000014a1a17c20 */ /* 0x000fe20008400000 */
[----:B0-----:R-:W-:Y:S01]  /*d490*/  F2FP.SATFINITE.E5M2.F32.PACK_AB_MERGE_C R33, RZ, R178, RZ ;  /* 0x000000b2ff21723e */ /* 0x001fe200048060ff */
[----:B------:R-:W-:Y:S01]  /*d4a0*/  FMUL R160, R160, UR20 ;  /* 0x00000014a0a07c20 */ /* 0x000fe20008400000 */
[----:B------:R-:W-:Y:S01]  /*d4b0*/  FMUL R159, R159, UR20 ;  /* 0x000000149f9f7c20 */ /* 0x000fe20008400000 */
[----:B------:R-:W-:Y:S01]  /*d4c0*/  FMUL R157, R157, UR20 ;  /* 0x000000149d9d7c20 */ /* 0x000fe20008400000 */
[----:B------:R-:W-:Y:S01]  /*d4d0*/  F2FP.SATFINITE.E5M2.F32.PACK_AB_MERGE_C R161, RZ, R161, RZ ;  /* 0x000000a1ffa1723e */ /* 0x000fe200048060ff */
[----:B------:R-:W-:Y:S01]  /*d4e0*/  FMUL R158, R158, UR20 ;  /* 0x000000149e9e7c20 */ /* 0x000fe20008400000 */
[----:B------:R-:W-:Y:S01]  /*d4f0*/  FMUL R156, R156, UR20 ;  /* 0x000000149c9c7c20 */ /* 0x000fe20008400000 */
[----:B------:R-:W-:Y:S01]  /*d500*/  @!P6 STG.E.U8 desc[UR14][R24.64+0x61], R177 ;  /* 0x000061b11800e986 */ /* 0x000fe2000c10110e */
[----:B------:R-:W-:Y:S01]  /*d510*/  ISETP.LT.OR P6, PT, R41, 0x69, !P3 ;  /* 0x000000692900780c */ /* 0x000fe20005fc1670 */
[----:B------:R-:W-:Y:S01]  /*d520*/  FMUL R155, R155, UR20 ;  /* 0x000000149b9b7c20 */ /* 0x000fe20008400000 */
[----:B-1----:R-:W-:Y:S01]  /*d530*/  F2FP.SATFINITE.E5M2.F32.PACK_AB_MERGE_C R35, RZ, R176, RZ ;  /* 0x000000b0ff23723e */ /* 0x002fe200048060ff */
[----:B------:R0:W-:Y:S01]  /*d540*/  @!P5 STG.E.U8 desc[UR14][R24.64+0x60], R33 ;  /* 0x000060211800d986 */ /* 0x0001e2000c10110e */
        /* <DEDUP_REMOVED lines=16> */
[----:B-1----:R-:W-:Y:S01]  /*d650*/  F2FP.SATFINITE.E5M2.F32.PACK_AB_MERGE_C R35, RZ, R170, RZ ;  /* 0x000000aaff23723e */ /* 0x002fe200048060ff */
[----:B------:R-:W-:Y:S01]  /*d660*/  @!P0 STG.E.U8 desc[UR14][R24.64+0x69], R173 ;  /* 0x000069ad18008986 */ /* 0x000fe2000c10110e */
        /* <DEDUP_REMOVED lines=12> */
[----:B------:R-:W-:Y:S01]  /*d730*/  ISETP.LT.OR P6, PT, R41, 0x79, !P3 ;  /* 0x000000792900780c */ /* 0x000fe20005fc1670 */
[----:B------:R-:W-:Y:S01]  /*d740*/  FMUL R17, R17, UR20 ;  /* 0x0000001411117c20 */ /* 0x000fe20008400000 */
[----:B------:R-:W-:Y:S01]  /*d750*/  ISETP.LT.OR P3, PT, R41, 0x7a, !P3 ;  /* 0x0000007a2900780c */ /* 0x000fe20005f61670 */
[----:B------:R-:W-:Y:S01]  /*d760*/  @!P0 STG.E.U8 desc[UR14][R24.64+0x71], R169 ;  /* 0x000071a918008986 */ /* 0x000fe2000c10110e */
[----:B0-----:R-:W-:Y:S01]  /*d770*/  F2FP.SATFINITE.E5M2.F32.PACK_AB_MERGE_C R33, RZ, R168, RZ ;  /* 0x000000a8ff21723e */ /* 0x001fe200048060ff */
[----:B------:R-:W-:Y:S01]  /*d780*/  FMUL R18, R18, UR20 ;  /* 0x0000001412127c20 */ /* 0x000fe20008400000 */
[----:B------:R-:W-:Y:S01]  /*d790*/  ISETP.GE.AND P0, PT, R42, 0x89, PT ;  /* 0x000000892a00780c */ /* 0x000fe20003f06270 */
[----:B------:R-:W-:Y:S01]  /*d7a0*/  FMUL R16, R16, UR20 ;  /* 0x0000001410107c20 */ /* 0x000fe20008400000 */
[----:B------:R-:W-:Y:S01]  /*d7b0*/  F2FP.SATFINITE.E5M2.F32.PACK_AB_MERGE_C R21, RZ, R21, RZ ;  /* 0x00000015ff15723e */ /* 0x000fe200048060ff */
[----:B------:R0:W-:Y:S01]  /*d7c0*/  @!P1 STG.E.U8 desc[UR14][R26.64+0x70], R33 ;  /* 0x000070211a009986 */ /* 0x0001e2000c10110e */
[----:B------:R-:W-:Y:S01]  /*d7d0*/  ISETP.GE.AND P1, PT, R42, 0x81, PT ;  /* 0x000000812a00780c */ /* 0x000fe20003f26270 */
[----:B------:R-:W-:Y:S01]  /*d7e0*/  FMUL R15, R15, UR20 ;  /* 0x000000140f0f7c20 */ /* 0x000fe20008400000 */
[----:B-1----:R-:W-:Y:S01]  /*d7f0*/  F2FP.SATFINITE.E5M2.F32.PACK_AB_MERGE_C R35, RZ, R166, RZ ;  /* 0x000000a6ff23723e */ /* 0x002fe200048060ff */
[----:B------:R-:W-:Y:S01]  /*d800*/  @!P5 STG.E.U8 desc[UR14][R26.64+0x71], R167 ;  /* 0x000071a71a00d986 */ /* 0x000fe2000c10110e */
[----:B------:R-:W-:Y:S01]  /*d810*/  ISETP.LT.OR P5, PT, R41, 0x79, !P2 ;  /* 0x000000792900780c */ /* 0x000fe200057a1670 */
[----:B------:R-:W-:Y:S01]  /*d820*/  FMUL R13, R13, UR20 ;  /* 0x000000140d0d7c20 */ /* 0x000fe20008400000 */
[C---:B------:R-:W-:Y:S01]  /*d830*/  ISETP.LT.OR P2, PT, R41.reuse, 0x7a, !P2 ;  /* 0x0000007a2900780c */ /* 0x040fe20005741670 */
        /* <DEDUP_REMOVED lines=9> */
[----:B------:R-:W-:Y:S01]  /*d8d0*/  F2FP.SATFINITE.E5M2.F32.PACK_AB_MERGE_C R17, RZ, R17, RZ ;  /* 0x00000011ff11723e */ /* 0x000fe200048060ff */
[----:B------:R-:W-:Y:S01]  /*d8e0*/  @!P5 STG.E.U8 desc[UR14][R26.64+0x78], R37 ;  /* 0x000078251a00d986 */ /* 0x000fe2000c10110e */
[----:B------:R-:W-:Y:S01]  /*d8f0*/  ISETP.LT.OR P5, PT, R41, 0x1, !P0 ;  /* 0x000000012900780c */ /* 0x000fe200047a1670 */
[----:B------:R-:W-:Y:S01]  /*d900*/  FMUL R9, R9, UR20 ;  /* 0x0000001409097c20 */ /* 0x000fe20008400000 */
[----:B------:R-:W-:Y:S01]  /*d910*/  F2FP.SATFINITE.E5M2.F32.PACK_AB_MERGE_C R15, RZ, R15, RZ ;  /* 0x0000000fff0f723e */ /* 0x000fe200048060ff */
[----:B------:R0:W-:Y:S01]  /*d920*/  @!P2 STG.E.U8 desc[UR14][R26.64+0x79], R163 ;  /* 0x000079a31a00a986 */ /* 0x0001e2000c10110e */
[C---:B------:R-:W-:Y:S01]  /*d930*/  ISETP.LT.OR P2, PT, R41.reuse, 0xa, !P1 ;  /* 0x0000000a2900780c */ /* 0x040fe20004f41670 */
        /* <DEDUP_REMOVED lines=9> */
[----:B------:R-:W-:Y:S01]  /*d9d0*/  F2FP.SATFINITE.E5M2.F32.PACK_AB_MERGE_C R11, RZ, R11, RZ ;  /* 0x0000000bff0b723e */ /* 0x000fe200048060ff */
[----:B------:R2:W-:Y:S01]  /*d9e0*/  @!P5 STG.E.U8 desc[UR14][R30.64], R33 ;  /* 0x000000211e00d986 */ /* 0x0005e2000c10110e */
[----:B------:R-:W-:Y:S01]  /*d9f0*/  ISETP.LT.OR P5, PT, R41, 0x9, !P0 ;  /* 0x000000092900780c */ /* 0x000fe200047a1670 */
[----:B------:R-:W-:Y:S01]  /*da00*/  FMUL R5, R5, UR20 ;  /* 0x0000001405057c20 */ /* 0x000fe20008400000 */
[----:B0-----:R-:W-:Y:S01]  /*da10*/  F2FP.SATFINITE.E5M2.F32.PACK_AB_MERGE_C R27, RZ, R156, RZ ;  /* 0x0000009cff1b723e */ /* 0x001fe200048060ff */
[----:B-----5:R-:W-:Y:S01]  /*da20*/  FMUL R0, R0, UR20 ;  /* 0x0000001400007c20 */ /* 0x020fe20008400000 */
[----:B------:R-:W-:Y:S01]  /*da30*/  F2FP.SATFINITE.E5M2.F32.PACK_AB_MERGE_C R9, RZ, R9, RZ ;  /* 0x00000009ff09723e */ /* 0x000fe200048060ff */
[----:B------:R-:W-:Y:S01]  /*da40*/  FMUL R6, R6, UR20 ;  /* 0x0000001406067c20 */ /* 0x000fe20008400000 */
[----:B------:R-:W-:Y:S01]  /*da50*/  F2FP.SATFINITE.E5M2.F32.PACK_AB_MERGE_C R7, RZ, R7, RZ ;  /* 0x00000007ff07723e */ /* 0x000fe200048060ff */
[----:B------:R-:W4:Y:S01]  /*da60*/  LDL.LU R221, [R1+0x14] ;  /* 0x0000140001dd7983 */ /* 0x000f220000300800 */
[----:B-1----:R-:W-:Y:S01]  /*da70*/  F2FP.SATFINITE.E5M2.F32.PACK_AB_MERGE_C R25, RZ, R158, RZ ;  /* 0x0000009eff19723e */ /* 0x002fe200048060ff */
[----:B------:R-:W-:Y:S01]  /*da80*/  FMUL R2, R2, UR20 ;  /* 0x0000001402027c20 */ /* 0x000fe20008400000 */
[----:B------:R-:W-:Y:S01]  /*da90*/  F2FP.SATFINITE.E5M2.F32.PACK_AB_MERGE_C R5, RZ, R5, RZ ;  /* 0x00000005ff05723e */ /* 0x000fe200048060ff */
[----:B------:R-:W-:Y:S01]  /*daa0*/  @!P6 STG.E.U8 desc[UR14][R30.64+0x1], R159 ;  /* 0x0000019f1e00e986 */ /* 0x000fe2000c10110e */
[----:B------:R-:W-:Y:S01]  /*dab0*/  ISETP.LT.OR P6, PT, R41, 0xa, !P0 ;  /* 0x0000000a2900780c */ /* 0x000fe200047c1670 */
[----:B------:R-:W-:Y:S01]  /*dac0*/  FMUL R3, R3, UR20 ;  /* 0x0000001403037c20 */ /* 0x000fe20008400000 */
[----:B--2---:R-:W-:Y:S01]  /*dad0*/  F2FP.SATFINITE.E5M2.F32.PACK_AB_MERGE_C R33, RZ, R152, RZ ;  /* 0x00000098ff21723e */ /* 0x004fe200048060ff */
[----:B------:R-:W-:Y:S01]  /*dae0*/  @!P2 STG.E.U8 desc[UR14][R28.64+0x9], R157 ;  /* 0x0000099d1c00a986 */ /* 0x000fe2000c10110e */
[----:B------:R-:W-:Y:S01]  /*daf0*/  ISETP.LT.OR P2, PT, R41, 0x12, !P1 ;  /* 0x000000122900780c */ /* 0x000fe20004f41670 */
[----:B------:R-:W-:-:S02]  /*db00*/  FMUL R4, R4, UR20 ;  /* 0x0000001404047c20 */ /* 0x000fc40008400000 */
[----:B------:R0:W-:Y:S01]  /*db10*/  @!P3 STG.E.U8 desc[UR14][R28.64+0x8], R25 ;  /* 0x000008191c00b986 */ /* 0x0001e2000c10110e */
[----:B------:R-:W-:-:S03]  /*db20*/  ISETP.LT.OR P3, PT, R41, 0x11, !P1 ;  /* 0x000000112900780c */ /* 0x000fc60004f61670 */
[----:B------:R1:W-:Y:S01]  /*db30*/  @!P5 STG.E.U8 desc[UR14][R30.64+0x8], R27 ;  /* 0x0000081b1e00d986 */ /* 0x0003e2000c10110e */
[----:B------:R-:W-:-:S03]  /*db40*/  ISETP.LT.OR P5, PT, R41, 0x11, !P0 ;  /* 0x000000112900780c */ /* 0x000fc600047a1670 */
[----:B------:R-:W-:Y:S01]  /*db50*/  @!P6 STG.E.U8 desc[UR14][R30.64+0x9], R155 ;  /* 0x0000099b1e00e986 */ /* 0x000fe2000c10110e */
[----:B------:R-:W-:-:S03]  /*db60*/  ISETP.LT.OR P6, PT, R41, 0x12, !P0 ;  /* 0x000000122900780c */ /* 0x000fc600047c1670 */
[----:B------:R-:W-:Y:S01]  /*db70*/  @!P2 STG.E.U8 desc[UR14][R28.64+0x11], R153 ;  /* 0x000011991c00a986 */ /* 0x000fe2000c10110e */
[----:B------:R-:W-:Y:S02]  /*db80*/  ISETP.LT.OR P2, PT, R41, 0x1a, !P1 ;  /* 0x0000001a2900780c */ /* 0x000fe40004f41670 */
[----:B0-----:R-:W-:Y:S01]  /*db90*/  F2FP.SATFINITE.E5M2.F32.PACK_AB_MERGE_C R25, RZ, R154, RZ ;  /* 0x0000009aff19723e */ /* 0x001fe200048060ff */
[----:B------:R-:W2:Y:S01]  /*dba0*/  LDL.LU R220, [R1+0x18] ;  /* 0x0000180001dc7983 */ /* 0x000ea20000300800 */
[----:B-1----:R-:W-:-:S03]  /*dbb0*/  F2FP.SATFINITE.E5M2.F32.PACK_AB_MERGE_C R27, RZ, R20, RZ ;  /* 0x00000014ff1b723e */ /* 0x002fc600048060ff */
[----:B------:R0:W-:Y:S01]  /*dbc0*/  @!P3 STG.E.U8 desc[UR14][R28.64+0x10], R25 ;  /* 0x000010191c00b986 */ /* 0x0001e2000c10110e */
[----:B------:R-:W-:-:S03]  /*dbd0*/  ISETP.LT.OR P3, PT, R41, 0x19, !P1 ;  /* 0x000000192900780c */ /* 0x000fc60004f61670 */
[----:B------:R-:W-:Y:S01]  /*dbe0*/  @!P5 STG.E.U8 desc[UR14][R30.64+0x10], R33 ;  /* 0x000010211e00d986 */ /* 0x000fe2000c10110e */
[----:B------:R-:W-:-:S03]  /*dbf0*/  ISETP.LT.OR P5, PT, R41, 0x19, !P0 ;  /* 0x000000192900780c */ /* 0x000fc600047a1670 */
[----:B------:R1:W-:Y:S01]  /*dc00*/  @!P6 STG.E.U8 desc[UR14][R30.64+0x11], R23 ;  /* 0x000011171e00e986 */ /* 0x0003e2000c10110e */
[----:B------:R-:W-:-:S03]  /*dc10*/  ISETP.LT.OR P6, PT, R41, 0x1a, !P0 ;  /* 0x0000001a2900780c */ /* 0x000fc600047c1670 */
[----:B------:R3:W-:Y:S01]  /*dc20*/  @!P2 STG.E.U8 desc[UR14][R28.64+0x19], R21 ;  /* 0x000019151c00a986 */ /* 0x0007e2000c10110e */
[C---:B------:R-:W-:Y:S02]  /*dc30*/  ISETP.LT.OR P2, PT, R41.reuse, 0x22, !P1 ;  /* 0x000000222900780c */ /* 0x040fe40004f41670 */
[----:B0-----:R-:W-:Y:S01]  /*dc40*/  F2FP.SATFINITE.E5M2.F32.PACK_AB_MERGE_C R25, RZ, R22, RZ ;  /* 0x00000016ff19723e */ /* 0x001fe200048060ff */
[----:B------:R-:W2:Y:S04]  /*dc50*/  LDL.LU R222, [R1+0x1c] ;  /* 0x00001c0001de7983 */ /* 0x000ea80000300800 */
[----:B------:R-:W-:Y:S01]  /*dc60*/  @!P3 STG.E.U8 desc[UR14][R28.64+0x18], R25 ;  /* 0x000018191c00b986 */ /* 0x000fe2000c10110e */
[C---:B------:R-:W-:Y:S02]  /*dc70*/  ISETP.LT.OR P3, PT, R41.reuse, 0x21, !P1 ;  /* 0x000000212900780c */ /* 0x040fe40004f61670 */
[----:B-1----:R-:W-:Y:S01]  /*dc80*/  F2FP.SATFINITE.E5M2.F32.PACK_AB_MERGE_C R23, RZ, R18, RZ ;  /* 0x00000012ff17723e */ /* 0x002fe200048060ff */
[----:B------:R-:W-:Y:S01]  /*dc90*/  @!P5 STG.E.U8 desc[UR14][R30.64+0x18], R27 ;  /* 0x0000181b1e00d986 */ /* 0x000fe2000c10110e */
[----:B------:R-:W-:-:S02]  /*dca0*/  ISETP.LT.OR P5, PT, R41, 0x21, !P0 ;  /* 0x000000212900780c */ /* 0x000fc400047a1670 */
[----:B---3--:R-:W-:Y:S01]  /*dcb0*/  F2FP.SATFINITE.E5M2.F32.PACK_AB_MERGE_C R21, RZ, R16, RZ ;  /* 0x00000010ff15723e */ /* 0x008fe200048060ff */
[----:B------:R0:W-:Y:S01]  /*dcc0*/  @!P6 STG.E.U8 desc[UR14][R30.64+0x19], R19 ;  /* 0x000019131e00e986 */ /* 0x0001e2000c10110e */
[----:B------:R-:W-:-:S03]  /*dcd0*/  ISETP.LT.OR P6, PT, R41, 0x22, !P0 ;  /* 0x000000222900780c */ /* 0x000fc600047c1670 */
[----:B------:R1:W-:Y:S01]  /*dce0*/  @!P2 STG.E.U8 desc[UR14][R28.64+0x21], R17 ;  /* 0x000021111c00a986 */ /* 0x0003e2000c10110e */
[----:B------:R-:W-:-:S03]  /*dcf0*/  ISETP.LT.OR P2, PT, R41, 0x2a, !P1 ;  /* 0x0000002a2900780c */ /* 0x000fc60004f41670 */
[----:B------:R-:W-:Y:S01]  /*dd00*/  @!P3 STG.E.U8 desc[UR14][R28.64+0x20], R23 ;  /* 0x000020171c00b986 */ /* 0x000fe2000c10110e */
[----:B------:R-:W-:-:S03]  /*dd10*/  ISETP.LT.OR P3, PT, R41, 0x29, !P1 ;  /* 0x000000292900780c */ /* 0x000fc60004f61670 */
[----:B------:R-:W-:Y:S01]  /*dd20*/  @!P5 STG.E.U8 desc[UR14][R30.64+0x20], R21 ;  /* 0x000020151e00d986 */ /* 0x000fe2000c10110e */
[C---:B------:R-:W-:Y:S02]  /*dd30*/  ISETP.LT.OR P5, PT, R41.reuse, 0x29, !P0 ;  /* 0x000000292900780c */ /* 0x040fe400047a1670 */
[----:B0-----:R-:W-:Y:S01]  /*dd40*/  F2FP.SATFINITE.E5M2.F32.PACK_AB_MERGE_C R19, RZ, R14, RZ ;  /* 0x0000000eff13723e */ /* 0x001fe200048060ff */
[----:B------:R0:W-:Y:S01]  /*dd50*/  @!P6 STG.E.U8 desc[UR14][R30.64+0x21], R15 ;  /* 0x0000210f1e00e986 */ /* 0x0001e2000c10110e */
[C---:B------:R-:W-:Y:S02]  /*dd60*/  ISETP.LT.OR P6, PT, R41.reuse, 0x2a, !P0 ;  /* 0x0000002a2900780c */ /* 0x040fe400047c1670 */
[----:B-1----:R-:W-:Y:S01]  /*dd70*/  F2FP.SATFINITE.E5M2.F32.PACK_AB_MERGE_C R17, RZ, R12, RZ ;  /* 0x0000000cff11723e */ /* 0x002fe200048060ff */
        /* <DEDUP_REMOVED lines=15> */
[----:B0-----:R-:W-:Y:S02]  /*de70*/  F2FP.SATFINITE.E5M2.F32.PACK_AB_MERGE_C R11, RZ, R6, RZ ;  /* 0x00000006ff0b723e */ /* 0x001fe400048060ff */
[C---:B------:R-:W-:Y:S01]  /*de80*/  ISETP.LT.OR P5, PT, R41.reuse, 0x39, !P0 ;  /* 0x000000392900780c */ /* 0x040fe200047a1670 */
[----:B------:R0:W-:Y:S01]  /*de90*/  @!P6 STG.E.U8 desc[UR14][R30.64+0x31], R7 ;  /* 0x000031071e00e986 */ /* 0x0001e2000c10110e */
[----:B-1----:R-:W-:Y:S02]  /*dea0*/  F2FP.SATFINITE.E5M2.F32.PACK_AB_MERGE_C R9, RZ, R4, RZ ;  /* 0x00000004ff09723e */ /* 0x002fe400048060ff */
[----:B------:R-:W-:Y:S01]  /*deb0*/  ISETP.LT.OR P6, PT, R41, 0x3a, !P0 ;  /* 0x0000003a2900780c */ /* 0x000fe200047c1670 */
[----:B------:R1:W-:Y:S04]  /*dec0*/  @!P2 STG.E.U8 desc[UR14][R28.64+0x39], R5 ;  /* 0x000039051c00a986 */ /* 0x0003e8000c10110e */
[----:B------:R3:W-:Y:S01]  /*ded0*/  @!P3 STG.E.U8 desc[UR14][R28.64+0x38], R11 ;  /* 0x0000380b1c00b986 */ /* 0x0007e2000c10110e */
[----:B------:R-:W-:Y:S01]  /*dee0*/  FMUL R4, R227, UR20 ;  /* 0x00000014e3047c20 */ /* 0x000fe20008400000 */
[----:B------:R-:W-:-:S02]  /*def0*/  ISETP.LT.OR P3, PT, R41, 0x41, !P1 ;  /* 0x000000412900780c */ /* 0x000fc40004f61670 */
[----:B0-----:R-:W-:Y:S02]  /*df00*/  F2FP.SATFINITE.E5M2.F32.PACK_AB_MERGE_C R7, RZ, R3, RZ ;  /* 0x00000003ff07723e */ /* 0x001fe400048060ff */
[----:B-1----:R-:W-:Y:S01]  /*df10*/  F2FP.SATFINITE.E5M2.F32.PACK_AB_MERGE_C R5, RZ, R0, RZ ;  /* 0x00000000ff05723e */ /* 0x002fe200048060ff */
[----:B------:R-:W-:Y:S01]  /*df20*/  FMUL R0, R223, UR20 ;  /* 0x00000014df007c20 */ /* 0x000fe20008400000 */
[----:B------:R-:W-:Y:S01]  /*df30*/  ISETP.LT.OR P2, PT, R41, 0x42, !P1 ;  /* 0x000000422900780c */ /* 0x000fe20004f41670 */
[----:B------:R-:W2:Y:S01]  /*df40*/  LDL.LU R223, [R1+0x20] ;  /* 0x0000200001df7983 */ /* 0x000ea20000300800 */
[----:B---3--:R-:W-:Y:S02]  /*df50*/  F2FP.SATFINITE.E5M2.F32.PACK_AB_MERGE_C R11, RZ, R2, RZ ;  /* 0x00000002ff0b723e */ /* 0x008fe400048060ff */
[----:B------:R-:W-:Y:S01]  /*df60*/  F2FP.SATFINITE.E5M2.F32.PACK_AB_MERGE_C R13, RZ, R0, RZ ;  /* 0x00000000ff0d723e */ /* 0x000fe200048060ff */
[----:B----4-:R-:W-:Y:S01]  /*df70*/  FMUL R0, R225, UR20 ;  /* 0x00000014e1007c20 */ /* 0x010fe20008400000 */
[----:B------:R-:W-:Y:S01]  /*df80*/  FMUL R2, R224, UR20 ;  /* 0x00000014e0027c20 */ /* 0x000fe20008400000 */
[----:B------:R-:W3:Y:S04]  /*df90*/  LDL.LU R225, [R1+0x24] ;  /* 0x0000240001e17983 */ /* 0x000ee80000300800 */
[----:B------:R-:W4:Y:S01]  /*dfa0*/  LDL.LU R224, [R1+0x28] ;  /* 0x0000280001e07983 */ /* 0x000f220000300800 */
[----:B------:R-:W-:-:S03]  /*dfb0*/  FMUL R3, R226, UR20 ;  /* 0x00000014e2037c20 */ /* 0x000fc60008400000 */
[----:B------:R-:W4:Y:S04]  /*dfc0*/  LDL.LU R226, [R1+0x2c] ;  /* 0x00002c0001e27983 */ /* 0x000f280000300800 */
[----:B------:R-:W4:Y:S04]  /*dfd0*/  LDL.LU R227, [R1+0x30] ;  /* 0x0000300001e37983 */ /* 0x000f280000300800 */
[----:B------:R-:W-:Y:S01]  /*dfe0*/  @!P5 STG.E.U8 desc[UR14][R30.64+0x38], R9 ;  /* 0x000038091e00d986 */ /* 0x000fe2000c10110e */
[----:B------:R-:W-:-:S03]  /*dff0*/  ISETP.LT.OR P5, PT, R41, 0x41, !P0 ;  /* 0x000000412900780c */ /* 0x000fc600047a1670 */
[----:B------:R0:W-:Y:S01]  /*e000*/  @!P6 STG.E.U8 desc[UR14][R30.64+0x39], R7 ;  /* 0x000039071e00e986 */ /* 0x0001e2000c10110e */
[----:B------:R-:W-:-:S03]  /*e010*/  ISETP.LT.OR P6, PT, R41, 0x42, !P0 ;  /* 0x000000422900780c */ /* 0x000fc600047c1670 */
[----:B------:R-:W-:Y:S01]  /*e020*/  @!P3 STG.E.U8 desc[UR14][R28.64+0x40], R11 ;  /* 0x0000400b1c00b986 */ /* 0x000fe2000c10110e */
[----:B------:R-:W-:-:S03]  /*e030*/  ISETP.LT.OR P3, PT, R41, 0x49, !P1 ;  /* 0x000000492900780c */ /* 0x000fc60004f61670 */
[----:B------:R1:W-:Y:S01]  /*e040*/  @!P2 STG.E.U8 desc[UR14][R28.64+0x41], R5 ;  /* 0x000041051c00a986 */ /* 0x0003e2000c10110e */
[----:B0-----:R-:W-:-:S03]  /*e050*/  F2FP.SATFINITE.E5M2.F32.PACK_AB_MERGE_C R7, RZ, R0, RZ ;  /* 0x00000000ff07723e */ /* 0x001fc600048060ff */
[----:B------:R-:W-:Y:S01]  /*e060*/  @!P5 STG.E.U8 desc[UR14][R30.64+0x40], R13 ;  /* 0x0000400d1e00d986 */ /* 0x000fe2000c10110e */
[C---:B------:R-:W-:Y:S02]  /*e070*/  ISETP.LT.OR P2, PT, R41.reuse, 0x4a, !P1 ;  /* 0x0000004a2900780c */ /* 0x040fe40004f41670 */
[----:B-1----:R-:W-:Y:S01]  /*e080*/  F2FP.SATFINITE.E5M2.F32.PACK_AB_MERGE_C R5, RZ, R2, RZ ;  /* 0x00000002ff05723e */ /* 0x002fe200048060ff */
[----:B------:R0:W-:Y:S01]  /*e090*/  @!P6 STG.E.U8 desc[UR14][R30.64+0x41], R7 ;  /* 0x000041071e00e986 */ /* 0x0001e2000c10110e */
[C---:B------:R-:W-:Y:S02]  /*e0a0*/  ISETP.LT.OR P5, PT, R41.reuse, 0x49, !P0 ;  /* 0x000000492900780c */ /* 0x040fe400047a1670 */
[C---:B------:R-:W-:Y:S01]  /*e0b0*/  ISETP.LT.OR P6, PT, R41.reuse, 0x4a, !P0 ;  /* 0x0000004a2900780c */ /* 0x040fe200047c1670 */
[----:B------:R1:W-:Y:S01]  /*e0c0*/  @!P3 STG.E.U8 desc[UR14][R28.64+0x48], R5 ;  /* 0x000048051c00b986 */ /* 0x0003e2000c10110e */
[----:B------:R-:W-:Y:S02]  /*e0d0*/  ISETP.LT.OR P3, PT, R41, 0x51, !P1 ;  /* 0x000000512900780c */ /* 0x000fe40004f61670 */
[----:B------:R-:W-:-:S02]  /*e0e0*/  F2FP.SATFINITE.E5M2.F32.PACK_AB_MERGE_C R9, RZ, R3, RZ ;  /* 0x00000003ff09723e */ /* 0x000fc400048060ff */
[----:B------:R-:W-:-:S03]  /*e0f0*/  F2FP.SATFINITE.E5M2.F32.PACK_AB_MERGE_C R11, RZ, R4, RZ ;  /* 0x00000004ff0b723e */ /* 0x000fc600048060ff */
[----:B------:R1:W-:Y:S04]  /*e100*/  @!P2 STG.E.U8 desc[UR14][R28.64+0x49], R9 ;  /* 0x000049091c00a986 */ /* 0x0003e8000c10110e */
[----:B------:R-:W-:Y:S01]  /*e110*/  @!P5 STG.E.U8 desc[UR14][R30.64+0x48], R11 ;  /* 0x0000480b1e00d986 */ /* 0x000fe2000c10110e */
[----:B------:R-:W-:-:S03]  /*e120*/  FMUL R0, R221, UR20 ;  /* 0x00000014dd007c20 */ /* 0x000fc60008400000 */
[----:B------:R-:W4:Y:S02]  /*e130*/  LDL.LU R221, [R1+0x34] ;  /* 0x0000340001dd7983 */ /* 0x000f240000300800 */
[----:B0-----:R-:W-:-:S05]  /*e140*/  F2FP.SATFINITE.E5M2.F32.PACK_AB_MERGE_C R7, RZ, R0, RZ ;  /* 0x00000000ff07723e */ /* 0x001fca00048060ff */
[----:B------:R-:W-:Y:S01]  /*e150*/  @!P6 STG.E.U8 desc[UR14][R30.64+0x49], R7 ;  /* 0x000049071e00e986 */ /* 0x000fe2000c10110e */
[----:B--2---:R-:W-:-:S03]  /*e160*/  FMUL R2, R220, UR20 ;  /* 0x00000014dc027c20 */ /* 0x004fc60008400000 */
[----:B------:R-:W2:Y:S02]  /*e170*/  LDL.LU R220, [R1+0x38] ;  /* 0x0000380001dc7983 */ /* 0x000ea40000300800 */
[----:B-1----:R-:W-:-:S05]  /*e180*/  F2FP.SATFINITE.E5M2.F32.PACK_AB_MERGE_C R5, RZ, R2, RZ ;  /* 0x00000002ff05723e */ /* 0x002fca00048060ff */
[----:B------:R0:W-:Y:S01]  /*e190*/  @!P3 STG.E.U8 desc[UR14][R28.64+0x50], R5 ;  /* 0x000050051c00b986 */ /* 0x0001e2000c10110e */
[----:B------:R-:W-:-:S03]  /*e1a0*/  FMUL R3, R222, UR20 ;  /* 0x00000014de037c20 */ /* 0x000fc60008400000 */
[----:B------:R-:W2:Y:S02]  /*e1b0*/  LDL.LU R222, [R1+0x3c] ;  /* 0x00003c0001de7983 */ /* 0x000ea40000300800 */
[----:B------:R-:W-:Y:S01]  /*e1c0*/  F2FP.SATFINITE.E5M2.F32.PACK_AB_MERGE_C R9, RZ, R3, RZ ;  /* 0x00000003ff09723e */ /* 0x000fe200048060ff */
[----:B------:R-:W-:Y:S02]  /*e1d0*/  FMUL R0, R223, UR20 ;  /* 0x00000014df007c20 */ /* 0x000fe40008400000 */
[----:B------:R-:W2:Y:S03]  /*e1e0*/  LDL.LU R223, [R1+0x40] ;  /* 0x0000400001df7983 */ /* 0x000ea60000300800 */
[----:B------:R-:W-:Y:S01]  /*e1f0*/  F2FP.SATFINITE.E5M2.F32.PACK_AB_MERGE_C R13, RZ, R0, RZ ;  /* 0x00000000ff0d723e */ /* 0x000fe200048060ff */
[----:B---3--:R-:W-:Y:S02]  /*e200*/  FMUL R2, R225, UR20 ;  /* 0x00000014e1027c20 */ /* 0x008fe40008400000 */
[----:B------:R-:W3:Y:S01]  /*e210*/  LDL.LU R225, [R1+0x44] ;  /* 0x0000440001e17983 */ /* 0x000ee20000300800 */
[----:B----4-:R-:W-:-:S03]  /*e220*/  FMUL R0, R224, UR20 ;  /* 0x00000014e0007c20 */ /* 0x010fc60008400000 */
[----:B------:R-:W4:Y:S01]  /*e230*/  LDL.LU R224, [R1+0x48] ;  /* 0x0000480001e07983 */ /* 0x000f220000300800 */
[----:B------:R-:W-:Y:S01]  /*e240*/  FMUL R3, R226, UR20 ;  /* 0x00000014e2037c20 */ /* 0x000fe20008400000 */
[----:B0-----:R-:W-:Y:S02]  /*e250*/  F2FP.SATFINITE.E5M2.F32.PACK_AB_MERGE_C R5, RZ, R0, RZ ;  /* 0x00000000ff05723e */ /* 0x001fe400048060ff */
[----:B------:R-:W4:Y:S01]  /*e260*/  LDL.LU R226, [R1+0x4c] ;  /* 0x00004c0001e27983 */ /* 0x000f220000300800 */
[----:B------:R-:W-:-:S03]  /*e270*/  FMUL R0, R227, UR20 ;  /* 0x00000014e3007c20 */ /* 0x000fc60008400000 */
[----:B------:R-:W4:Y:S01]  /*e280*/  LDL.LU R227, [R1+0x50] ;  /* 0x0000500001e37983 */ /* 0x000f220000300800 */
[C---:B------:R-:W-:Y:S02]  /*e290*/  ISETP.LT.OR P2, PT, R41.reuse, 0x52, !P1 ;  /* 0x000000522900780c */ /* 0x040fe40004f41670 */
[C---:B------:R-:W-:Y:S01]  /*e2a0*/  ISETP.LT.OR P6, PT, R41.reuse, 0x52, !P0 ;  /* 0x000000522900780c */ /* 0x040fe200047c1670 */
[----:B------:R-:W4:Y:S01]  /*e2b0*/  LDL.LU R219, [R1+0x54] ;  /* 0x0000540001db7983 */ /* 0x000f220000300800 */
[C---:B------:R-:W-:Y:S02]  /*e2c0*/  ISETP.LT.OR P5, PT, R41.reuse, 0x51, !P0 ;  /* 0x000000512900780c */ /* 0x040fe400047a1670 */
[----:B------:R-:W-:Y:S02]  /*e2d0*/  ISETP.LT.OR P3, PT, R41, 0x59, !P1 ;  /* 0x000000592900780c */ /* 0x000fe40004f61670 */
[----:B------:R-:W-:Y:S02]  /*e2e0*/  F2FP.SATFINITE.E5M2.F32.PACK_AB_MERGE_C R7, RZ, R2, RZ ;  /* 0x00000002ff07723e */ /* 0x000fe400048060ff */
[----:B------:R-:W-:-:S03]  /*e2f0*/  F2FP.SATFINITE.E5M2.F32.PACK_AB_MERGE_C R11, RZ, R0, RZ ;  /* 0x00000000ff0b723e */ /* 0x000fc600048060ff */
[----:B------:R0:W-:Y:S01]  /*e300*/  @!P2 STG.E.U8 desc[UR14][R28.64+0x51], R9 ;  /* 0x000051091c00a986 */ /* 0x0001e2000c10110e */
[----:B------:R-:W-:-:S03]  /*e310*/  ISETP.LT.OR P2, PT, R41, 0x5a, !P1 ;  /* 0x0000005a2900780c */ /* 0x000fc60004f41670 */
[----:B------:R-:W-:Y:S01]  /*e320*/  @!P6 STG.E.U8 desc[UR14][R30.64+0x51], R7 ;  /* 0x000051071e00e986 */ /* 0x000fe2000c10110e */
[----:B------:R-:W-:-:S03]  /*e330*/  ISETP.LT.OR P6, PT, R41, 0x5a, !P0 ;  /* 0x0000005a2900780c */ /* 0x000fc600047c1670 */
[----:B------:R-:W-:Y:S01]  /*e340*/  @!P5 STG.E.U8 desc[UR14][R30.64+0x50], R13 ;  /* 0x0000500d1e00d986 */ /* 0x000fe2000c10110e */
[----:B0-----:R-:W-:-:S03]  /*e350*/  F2FP.SATFINITE.E5M2.F32.PACK_AB_MERGE_C R9, RZ, R3, RZ ;  /* 0x00000003ff09723e */ /* 0x001fc600048060ff */
[----:B------:R0:W-:Y:S04]  /*e360*/  @!P3 STG.E.U8 desc[UR14][R28.64+0x58], R5 ;  /* 0x000058051c00b986 */ /* 0x0001e8000c10110e */
[----:B------:R1:W-:Y:S01]  /*e370*/  @!P2 STG.E.U8 desc[UR14][R28.64+0x59], R9 ;  /* 0x000059091c00a986 */ /* 0x0003e2000c10110e */
[----:B------:R-:W-:-:S03]  /*e380*/  FMUL R0, R221, UR20 ;  /* 0x00000014dd007c20 */ /* 0x000fc60008400000 */
[----:B------:R-:W4:Y:S02]  /*e390*/  LDL.LU R221, [R1+0x58] ;  /* 0x0000580001dd7983 */ /* 0x000f240000300800 */
[----:B0-----:R-:W-:-:S05]  /*e3a0*/  F2FP.SATFINITE.E5M2.F32.PACK_AB_MERGE_C R5, RZ, R0, RZ ;  /* 0x00000000ff05723e */ /* 0x001fca00048060ff */
[----:B------:R0:W-:Y:S01]  /*e3b0*/  @!P6 STG.E.U8 desc[UR14][R30.64+0x59], R5 ;  /* 0x000059051e00e986 */ /* 0x0001e2000c10110e */
[----:B--2---:R-:W-:-:S03]  /*e3c0*/  FMUL R2, R220, UR20 ;  /* 0x00000014dc027c20 */ /* 0x004fc60008400000 */
[----:B------:R-:W2:Y:S02]  /*e3d0*/  LDL.LU R220, [R1+0x5c] ;  /* 0x00005c0001dc7983 */ /* 0x000ea40000300800 */
[----:B------:R-:W-:Y:S01]  /*e3e0*/  F2FP.SATFINITE.E5M2.F32.PACK_AB_MERGE_C R7, RZ, R2, RZ ;  /* 0x00000002ff07723e */ /* 0x000fe200048060ff */
[----:B------:R-:W-:Y:S02]  /*e3f0*/  FMUL R3, R222, UR20 ;  /* 0x00000014de037c20 */ /* 0x000fe40008400000 */
[----:B------:R-:W2:Y:S03]  /*e400*/  LDL.LU R222, [R1+0x60] ;  /* 0x0000600001de7983 */ /* 0x000ea60000300800 */
[----:B-1----:R-:W-:Y:S01]  /*e410*/  F2FP.SATFINITE.E5M2.F32.PACK_AB_MERGE_C R9, RZ, R3, RZ ;  /* 0x00000003ff09723e */ /* 0x002fe200048060ff */
[----:B------:R-:W-:Y:S02]  /*e420*/  FMUL R4, R223, UR20 ;  /* 0x00000014df047c20 */ /* 0x000fe40008400000 */
[----:B------:R-:W2:Y:S01]  /*e430*/  LDL.LU R223, [R1+0x64] ;  /* 0x0000640001df7983 */ /* 0x000ea20000300800 */
[----:B---3--:R-:W-:-:S03]  /*e440*/  FMUL R0, R225, UR20 ;  /* 0x00000014e1007c20 */ /* 0x008fc60008400000 */
[----:B------:R-:W3:Y:S01]  /*e450*/  LDL.LU R225, [R1+0x68] ;  /* 0x0000680001e17983 */ /* 0x000ee20000300800 */
[----:B----4-:R-:W-:Y:S01]  /*e460*/  FMUL R2, R224, UR20 ;  /* 0x00000014e0027c20 */ /* 0x010fe20008400000 */
[----:B0-----:R-:W-:Y:S02]  /*e470*/  F2FP.SATFINITE.E5M2.F32.PACK_AB_MERGE_C R5, RZ, R0, RZ ;  /* 0x00000000ff05723e */ /* 0x001fe400048060ff */
[----:B------:R-:W4:Y:S01]  /*e480*/  LDL.LU R224, [R1+0x6c] ;  /* 0x00006c0001e07983 */ /* 0x000f220000300800 */
[----:B------:R-:W-:-:S03]  /*e490*/  FMUL R3, R226, UR20 ;  /* 0x00000014e2037c20 */ /* 0x000fc60008400000 */
[----:B------:R-:W4:Y:S01]  /*e4a0*/  LDL.LU R226, [R1+0x70] ;  /* 0x0000700001e27983 */ /* 0x000f220000300800 */
[----:B------:R-:W-:-:S03]  /*e4b0*/  FMUL R0, R227, UR20 ;  /* 0x00000014e3007c20 */ /* 0x000fc60008400000 */
[----:B------:R-:W4:Y:S01]  /*e4c0*/  LDL.LU R227, [R1+0x74] ;  /* 0x0000740001e37983 */ /* 0x000f220000300800 */
[C---:B------:R-:W-:Y:S02]  /*e4d0*/  ISETP.LT.OR P5, PT, R41.reuse, 0x59, !P0 ;  /* 0x000000592900780c */ /* 0x040fe400047a1670 */
[C---:B------:R-:W-:Y:S02]  /*e4e0*/  ISETP.LT.OR P2, PT, R41.reuse, 0x62, !P1 ;  /* 0x000000622900780c */ /* 0x040fe40004f41670 */
[C---:B------:R-:W-:Y:S02]  /*e4f0*/  ISETP.LT.OR P3, PT, R41.reuse, 0x61, !P1 ;  /* 0x000000612900780c */ /* 0x040fe40004f61670 */
[----:B------:R-:W-:-:S07]  /*e500*/  ISETP.LT.OR P6, PT, R41, 0x62, !P0 ;  /* 0x000000622900780c */ /* 0x000fce00047c1670 */
[----:B------:R-:W-:Y:S01]  /*e510*/  @!P5 STG.E.U8 desc[UR14][R30.64+0x58], R11 ;  /* 0x0000580b1e00d986 */ /* 0x000fe2000c10110e */
[----:B------:R-:W-:-:S03]  /*e520*/  ISETP.LT.OR P5, PT, R41, 0x61, !P0 ;  /* 0x000000612900780c */ /* 0x000fc600047a1670 */
[----:B------:R0:W-:Y:S01]  /*e530*/  @!P2 STG.E.U8 desc[UR14][R28.64+0x61], R9 ;  /* 0x000061091c00a986 */ /* 0x0001e2000c10110e */
[----:B------:R-:W-:-:S03]  /*e540*/  ISETP.LT.OR P2, PT, R41, 0x6a, !P1 ;  /* 0x0000006a2900780c */ /* 0x000fc60004f41670 */
[----:B------:R1:W-:Y:S01]  /*e550*/  @!P3 STG.E.U8 desc[UR14][R28.64+0x60], R7 ;  /* 0x000060071c00b986 */ /* 0x0003e2000c10110e */
[----:B------:R-:W-:Y:S02]  /*e560*/  ISETP.LT.OR P3, PT, R41, 0x69, !P1 ;  /* 0x000000692900780c */ /* 0x000fe40004f61670 */
[----:B------:R-:W-:Y:S01]  /*e570*/  F2FP.SATFINITE.E5M2.F32.PACK_AB_MERGE_C R13, RZ, R4, RZ ;  /* 0x00000004ff0d723e */ /* 0x000fe200048060ff */
[----:B------:R1:W-:Y:S01]  /*e580*/  @!P6 STG.E.U8 desc[UR14][R30.64+0x61], R5 ;  /* 0x000061051e00e986 */ /* 0x0003e2000c10110e */
[----:B0-----:R-:W-:-:S03]  /*e590*/  F2FP.SATFINITE.E5M2.F32.PACK_AB_MERGE_C R9, RZ, R3, RZ ;  /* 0x00000003ff09723e */ /* 0x001fc600048060ff */
[----:B------:R-:W-:Y:S01]  /*e5a0*/  @!P5 STG.E.U8 desc[UR14][R30.64+0x60], R13 ;  /* 0x0000600d1e00d986 */ /* 0x000fe2000c10110e */
[----:B-1----:R-:W-:-:S03]  /*e5b0*/  F2FP.SATFINITE.E5M2.F32.PACK_AB_MERGE_C R7, RZ, R2, RZ ;  /* 0x00000002ff07723e */ /* 0x002fc600048060ff */
[----:B------:R-:W-:Y:S01]  /*e5c0*/  @!P2 STG.E.U8 desc[UR14][R28.64+0x69], R9 ;  /* 0x000069091c00a986 */ /* 0x000fe2000c10110e */
[C---:B------:R-:W-:Y:S02]  /*e5d0*/  ISETP.LT.OR P5, PT, R41.reuse, 0x69, !P0 ;  /* 0x000000692900780c */ /* 0x040fe400047a1670 */
[C---:B------:R-:W-:Y:S01]  /*e5e0*/  ISETP.LT.OR P6, PT, R41.reuse, 0x6a, !P0 ;  /* 0x0000006a2900780c */ /* 0x040fe200047c1670 */
[----:B------:R0:W-:Y:S01]  /*e5f0*/  @!P3 STG.E.U8 desc[UR14][R28.64+0x68], R7 ;  /* 0x000068071c00b986 */ /* 0x0001e2000c10110e */
[----:B------:R-:W-:Y:S01]  /*e600*/  ISETP.LT.OR P2, PT, R41, 0x72, !P1 ;  /* 0x000000722900780c */ /* 0x000fe20004f41670 */
[----:B------:R-:W-:Y:S01]  /*e610*/  FMUL R2, R219, UR20 ;  /* 0x00000014db027c20 */ /* 0x000fe20008400000 */
[----:B------:R-:W-:Y:S02]  /*e620*/  ISETP.LT.OR P3, PT, R41, 0x71, !P1 ;  /* 0x000000712900780c */ /* 0x000fe40004f61670 */
[----:B------:R-:W-:Y:S02]  /*e630*/  F2FP.SATFINITE.E5M2.F32.PACK_AB_MERGE_C R11, RZ, R0, RZ ;  /* 0x00000000ff0b723e */ /* 0x000fe400048060ff */
[----:B------:R-:W-:-:S03]  /*e640*/  F2FP.SATFINITE.E5M2.F32.PACK_AB_MERGE_C R5, RZ, R2, RZ ;  /* 0x00000002ff05723e */ /* 0x000fc600048060ff */
[----:B------:R-:W-:Y:S01]  /*e650*/  @!P5 STG.E.U8 desc[UR14][R30.64+0x68], R11 ;  /* 0x0000680b1e00d986 */ /* 0x000fe2000c10110e */
[----:B------:R-:W-:-:S03]  /*e660*/  ISETP.LT.OR P5, PT, R41, 0x71, !P0 ;  /* 0x000000712900780c */ /* 0x000fc600047a1670 */
[----:B------:R-:W-:Y:S01]  /*e670*/  @!P6 STG.E.U8 desc[UR14][R30.64+0x69], R5 ;  /* 0x000069051e00e986 */ /* 0x000fe2000c10110e */
[----:B------:R-:W-:Y:S01]  /*e680*/  ISETP.LT.OR P6, PT, R41, 0x72, !P0 ;  /* 0x000000722900780c */ /* 0x000fe200047c1670 */
[----:B------:R-:W-:-:S05]  /*e690*/  FMUL R0, R221, UR20 ;  /* 0x00000014dd007c20 */ /* 0x000fca0008400000 */
[----:B0-----:R-:W-:-:S05]  /*e6a0*/  F2FP.SATFINITE.E5M2.F32.PACK_AB_MERGE_C R7, RZ, R0, RZ ;  /* 0x00000000ff07723e */ /* 0x001fca00048060ff */
[----:B------:R0:W-:Y:S01]  /*e6b0*/  @!P3 STG.E.U8 desc[UR14][R28.64+0x70], R7 ;  /* 0x000070071c00b986 */ /* 0x0001e2000c10110e */
[C---:B------:R-:W-:Y:S02]  /*e6c0*/  ISETP.LT.OR P3, PT, R41.reuse, 0x79, !P0 ;  /* 0x000000792900780c */ /* 0x040fe40004761670 */
[----:B------:R-:W-:Y:S01]  /*e6d0*/  ISETP.LT.OR P0, PT, R41, 0x7a, !P0 ;  /* 0x0000007a2900780c */ /* 0x000fe20004701670 */
[----:B--2---:R-:W-:-:S05]  /*e6e0*/  FMUL R3, R220, UR20 ;  /* 0x00000014dc037c20 */ /* 0x004fca0008400000 */
[----:B------:R-:W-:-:S05]  /*e6f0*/  F2FP.SATFINITE.E5M2.F32.PACK_AB_MERGE_C R9, RZ, R3, RZ ;  /* 0x00000003ff09723e */ /* 0x000fca00048060ff */
[----:B------:R1:W-:Y:S01]  /*e700*/  @!P2 STG.E.U8 desc[UR14][R28.64+0x71], R9 ;  /* 0x000071091c00a986 */ /* 0x0003e2000c10110e */
[C---:B------:R-:W-:Y:S02]  /*e710*/  ISETP.LT.OR P2, PT, R41.reuse, 0x79, !P1 ;  /* 0x000000792900780c */ /* 0x040fe40004f41670 */
[----:B------:R-:W-:Y:S01]  /*e720*/  ISETP.LT.OR P1, PT, R41, 0x7a, !P1 ;  /* 0x0000007a2900780c */ /* 0x000fe20004f21670 */
[----:B------:R-:W-:-:S05]  /*e730*/  FMUL R0, R222, UR20 ;  /* 0x00000014de007c20 */ /* 0x000fca0008400000 */
[----:B------:R-:W-:-:S05]  /*e740*/  F2FP.SATFINITE.E5M2.F32.PACK_AB_MERGE_C R13, RZ, R0, RZ ;  /* 0x00000000ff0d723e */ /* 0x000fca00048060ff */
[----:B------:R2:W-:Y:S01]  /*e750*/  @!P5 STG.E.U8 desc[UR14][R30.64+0x70], R13 ;  /* 0x0000700d1e00d986 */ /* 0x0005e2000c10110e */
[----:B------:R-:W-:Y:S01]  /*e760*/  FMUL R0, R223, UR20 ;  /* 0x00000014df007c20 */ /* 0x000fe20008400000 */
[----:B---3--:R-:W-:Y:S01]  /*e770*/  FMUL R2, R225, UR20 ;  /* 0x00000014e1027c20 */ /* 0x008fe20008400000 */
[----:B----4-:R-:W-:-:S03]  /*e780*/  FMUL R3, R224, UR20 ;  /* 0x00000014e0037c20 */ /* 0x010fc60008400000 */
[----:B0-----:R-:W-:Y:S01]  /*e790*/  F2FP.SATFINITE.E5M2.F32.PACK_AB_MERGE_C R7, RZ, R0, RZ ;  /* 0x00000000ff07723e */ /* 0x001fe200048060ff */
[----:B------:R-:W-:Y:S01]  /*e7a0*/  FMUL R4, R226, UR20 ;  /* 0x00000014e2047c20 */ /* 0x000fe20008400000 */
[----:B------:R-:W-:Y:S01]  /*e7b0*/  FMUL R5, R227, UR20 ;  /* 0x00000014e3057c20 */ /* 0x000fe20008400000 */
[----:B-1----:R-:W-:Y:S02]  /*e7c0*/  F2FP.SATFINITE.E5M2.F32.PACK_AB_MERGE_C R9, RZ, R2, RZ ;  /* 0x00000002ff09723e */ /* 0x002fe400048060ff */
[----:B------:R-:W-:Y:S02]  /*e7d0*/  F2FP.SATFINITE.E5M2.F32.PACK_AB_MERGE_C R3, RZ, R3, RZ ;  /* 0x00000003ff03723e */ /* 0x000fe400048060ff */
[----:B------:R-:W-:Y:S02]  /*e7e0*/  F2FP.SATFINITE.E5M2.F32.PACK_AB_MERGE_C R11, RZ, R4, RZ ;  /* 0x00000004ff0b723e */ /* 0x000fe400048060ff */
[----:B------:R-:W-:Y:S01]  /*e7f0*/  F2FP.SATFINITE.E5M2.F32.PACK_AB_MERGE_C R5, RZ, R5, RZ ;  /* 0x00000005ff05723e */ /* 0x000fe200048060ff */
[----:B------:R2:W-:Y:S04]  /*e800*/  @!P6 STG.E.U8 desc[UR14][R30.64+0x71], R7 ;  /* 0x000071071e00e986 */ /* 0x0005e8000c10110e */
[----:B------:R2:W-:Y:S04]  /*e810*/  @!P2 STG.E.U8 desc[UR14][R28.64+0x78], R9 ;  /* 0x000078091c00a986 */ /* 0x0005e8000c10110e */
[----:B------:R2:W-:Y:S04]  /*e820*/  @!P1 STG.E.U8 desc[UR14][R28.64+0x79], R3 ;  /* 0x000079031c009986 */ /* 0x0005e8000c10110e */
[----:B------:R2:W-:Y:S04]  /*e830*/  @!P3 STG.E.U8 desc[UR14][R30.64+0x78], R11 ;  /* 0x0000780b1e00b986 */ /* 0x0005e8000c10110e */
[----:B------:R2:W-:Y:S02]  /*e840*/  @!P0 STG.E.U8 desc[UR14][R30.64+0x79], R5 ;  /* 0x000079051e008986 */ /* 0x0005e4000c10110e */
.L_x_296:
[----:B------:R-:W-:Y:S05]  /*e850*/  BSYNC B0 ;  /* 0x0000000000007941 */ /* 0x000fea0003800000 */
.L_x_38:
[----:B0-2---:R-:W2:Y:S04]  /*e860*/  LDL.LU R3, [R1+0x80] ;  /* 0x0000800001037983 */ /* 0x005ea80000300800 */
[----:B-----5:R-:W2:Y:S01]  /*e870*/  LDL.LU R2, [R1+0x84] ;  /* 0x0000840001027983 */ /* 0x020ea20000300800 */
[----:B------:R-:W-:Y:S01]  /*e880*/  ULDC UR6, c[0x0][0xc] ;  /* 0x0000030000067ab9 */ /* 0x000fe20000000800 */
[----:B------:R-:W-:Y:S01]  /*e890*/  ULDC UR7, c[0x0][0x10] ;  /* 0x0000040000077ab9 */ /* 0x000fe20000000800 */
[----:B------:R-:W2:Y:S01]  /*e8a0*/  LDC R5, c[0x0][0x14] ;  /* 0x00000500ff057b82 */ /* 0x000ea20000000800 */
[----:B------:R-:W-:Y:S01]  /*e8b0*/  UIMAD.WIDE.U32 UR6, UR6, UR7, URZ ;  /* 0x00000007060672a5 */ /* 0x000fe2000f8e003f */
[----:B------:R-:W-:Y:S01]  /*e8c0*/  PRMT R0, RZ, 0x7610, R0 ;  /* 0x00007610ff007816 */ /* 0x000fe20000000000 */
[----:B------:R-:W-:-:S04]  /*e8d0*/  UMOV UR22, 0xffffffff ;  /* 0xffffffff00167882 */ /* 0x000fc80000000000 */
[----:B--2---:R-:W-:-:S04]  /*e8e0*/  IMAD.WIDE.U32 R2, R5, UR6, R2 ;  /* 0x0000000605027c25 */ /* 0x004fc8000f8e0002 */
[----:B------:R-:W-:Y:S01]  /*e8f0*/  IMAD R5, R5, UR7, RZ ;  /* 0x0000000705057c24 */ /* 0x000fe2000f8e02ff */
[----:B------:R-:W-:Y:S01]  /*e900*/  ULDC.64 UR6, c[0x0][0x650] ;  /* 0x0001940000067ab9 */ /* 0x000fe20000000a00 */
[----:B------:R-:W-:Y:S01]  /*e910*/  IMAD.MOV.U32 R19, RZ, RZ, R2 ;  /* 0x000000ffff137224 */ /* 0x000fe200078e0002 */
[----:B------:R-:W-:Y:S01]  /*e920*/  ISETP.GE.U32.AND P0, PT, R2, UR6, PT ;  /* 0x0000000602007c0c */ /* 0x000fe2000bf06070 */
[----:B------:R-:W-:Y:S02]  /*e930*/  IMAD.IADD R22, R3, 0x1, R5 ;  /* 0x0000000103167824 */ /* 0x000fe400078e0205 */
[----:B------:R-:W-:-:S03]  /*e940*/  IMAD.MOV.U32 R2, RZ, RZ, -0x1 ;  /* 0xffffffffff027424 */ /* 0x000fc600078e00ff */
[----:B------:R0:W-:Y:S01]  /*e950*/  STL [R1+0x80], R22 ;  /* 0x0000801601007387 */ /* 0x0001e20000100800 */
[----:B------:R-:W-:-:S03]  /*e960*/  ISETP.GE.U32.AND.EX P0, PT, R22, UR7, PT, P0 ;  /* 0x0000000716007c0c */ /* 0x000fc6000bf06100 */
[----:B------:R0:W-:Y:S04]  /*e970*/  STL [R1+0x84], R19 ;  /* 0x0000841301007387 */ /* 0x0001e80000100800 */
[----:B------:R0:W-:Y:S06]  /*e980*/  STL [R1+0x88], R2 ;  /* 0x0000880201007387 */ /* 0x0001ec0000100800 */
[----:B------:R-:W-:Y:S05]  /*e990*/  @P0 BRA `(.L_x_297) ;  /* 0x00000004006c0947 */ /* 0x000fea0003800000 */
[----:B------:R-:W2:Y:S01]  /*e9a0*/  S2R R14, SR_CTAID.X ;  /* 0x00000000000e7919 */ /* 0x000ea20000002500 */
[----:B------:R-:W5:Y:S01]  /*e9b0*/  LDC.64 R8, c[0x0][0x628] ;  /* 0x00018a00ff087b82 */ /* 0x000f620000000a00 */
[----:B------:R-:W-:Y:S01]  /*e9c0*/  ULDC UR6, c[0x0][0x150] ;  /* 0x0000540000067ab9 */ /* 0x000fe20000000800 */
[----:B------:R-:W-:Y:S01]  /*e9d0*/  IMAD.MOV.U32 R6, RZ, RZ, R19 ;  /* 0x000000ffff067224 */ /* 0x000fe200078e0013 */
[----:B------:R-:W0:Y:S01]  /*e9e0*/  S2R R16, SR_CTAID.Y ;  /* 0x0000000000107919 */ /* 0x000e220000002600 */
[----:B------:R-:W-:-:S04]  /*e9f0*/  IMAD.MOV.U32 R7, RZ, RZ, R22 ;  /* 0x000000ffff077224 */ /* 0x000fc800078e0016 */
[----:B------:R-:W0:Y:S08]  /*ea00*/  LDC R17, c[0x0][0x144] ;  /* 0x00005100ff117b82 */ /* 0x000e300000000800 */
[----:B------:R-:W0:Y:S08]  /*ea10*/  LDC R10, c[0x0][0x630] ;  /* 0x00018c00ff0a7b82 */ /* 0x000e300000000800 */
[----:B------:R-:W0:Y:S01]  /*ea20*/  LDC.64 R12, c[0x0][0x620] ;  /* 0x00018800ff0c7b82 */ /* 0x000e220000000a00 */
[----:B-----5:R-:W-:-:S04]  /*ea30*/  ISETP.NE.U32.AND P0, PT, R8, RZ, PT ;  /* 0x000000ff0800720c */ /* 0x020fc80003f05070 */
[----:B------:R-:W-:Y:S02]  /*ea40*/  ISETP.NE.AND.EX P0, PT, R9, RZ, PT, P0 ;  /* 0x000000ff0900720c */ /* 0x000fe40003f05300 */
[----:B--2---:R-:W-:-:S05]  /*ea50*/  I2FP.F32.U32 R0, R14 ;  /* 0x0000000e00007245 */ /* 0x004fca0000201000 */
[----:B------:R-:W-:-:S04]  /*ea60*/  FMUL R0, R0, UR6 ;  /* 0x0000000600007c20 */ /* 0x000fc80008400000 */
[----:B------:R2:W0:Y:S02]  /*ea70*/  F2I.U32.TRUNC.NTZ R15, R0 ;  /* 0x00000000000f7305 */ /* 0x000424000020f000 */
[----:B------:R-:W-:Y:S05]  /*ea80*/  @!P0 BRA `(.L_x_298) ;  /* 0x0000000000288947 */ /* 0x000fea0003800000 */
[----:B--2---:R-:W2:Y:S02]  /*ea90*/  LDC R0, c[0x0][0x634] ;  /* 0x00018d00ff007b82 */ /* 0x004ea40000000800 */
[----:B--2---:R-:W-:-:S05]  /*eaa0*/  IADD3 R7, P0, R19, R0, RZ ;  /* 0x0000000013077210 */ /* 0x004fca0007f1e0ff */
[----:B------:R-:W-:-:S04]  /*eab0*/  IMAD.X R11, RZ, RZ, R22, P0 ;  /* 0x000000ffff0b7224 */ /* 0x000fc800000e0616 */
[----:B0-----:R-:W-:-:S04]  /*eac0*/  IMAD.WIDE.U32 R2, R11, R8, RZ ;  /* 0x000000080b027225 */ /* 0x001fc800078e00ff */
[----:B------:R-:W-:-:S04]  /*ead0*/  IMAD.WIDE.U32 R4, P0, R7, R9, R2 ;  /* 0x0000000907047225 */ /* 0x000fc80007800002 */
[----:B------:R-:W-:-:S04]  /*eae0*/  IMAD.WIDE.U32 R2, R7, R8, RZ ;  /* 0x0000000807027225 */ /* 0x000fc800078e00ff */
[----:B------:R-:W-:Y:S01]  /*eaf0*/  IMAD.X R7, RZ, RZ, RZ, P0 ;  /* 0x000000ffff077224 */ /* 0x000fe200000e06ff */
[----:B------:R-:W-:Y:S01]  /*eb00*/  IADD3 RZ, P0, R3, R4, RZ ;  /* 0x0000000403ff7210 */ /* 0x000fe20007f1e0ff */
[----:B------:R-:W-:-:S04]  /*eb10*/  IMAD.MOV.U32 R6, RZ, RZ, R5 ;  /* 0x000000ffff067224 */ /* 0x000fc800078e0005 */
[----:B------:R-:W-:-:S08]  /*eb20*/  IMAD.WIDE.U32.X R6, R11, R9, R6, P0 ;  /* 0x000000090b067225 */ /* 0x000fd000000e0406 */
.L_x_298:
[-CC-:B0-----:R-:W-:Y:S01]  /*eb30*/  SHF.R.U64 R24, R6, R10.reuse, R7.reuse ;  /* 0x0000000a06187219 */ /* 0x181fe20000001207 */
[----:B------:R-:W0:Y:S01]  /*eb40*/  LDC.64 R20, c[0x0][0x640] ;  /* 0x00019000ff147b82 */ /* 0x000e220000000a00 */
[----:B--2---:R-:W-:Y:S01]  /*eb50*/  SHF.R.U32.HI R0, RZ, R10, R7 ;  /* 0x0000000aff007219 */ /* 0x004fe20000011607 */
[----:B------:R-:W-:Y:S01]  /*eb60*/  IMAD.MOV.U32 R2, RZ, RZ, R19 ;  /* 0x000000ffff027224 */ /* 0x000fe200078e0013 */
[----:B------:R-:W-:Y:S01]  /*eb70*/  IADD3 R5, P0, RZ, -R24, RZ ;  /* 0x80000018ff057210 */ /* 0x000fe20007f1e0ff */
[----:B------:R-:W-:Y:S01]  /*eb80*/  IMAD.MOV R15, RZ, RZ, -R15 ;  /* 0x000000ffff0f7224 */ /* 0x000fe200078e0a0f */
[----:B------:R-:W-:Y:S01]  /*eb90*/  ULDC UR6, c[0x0][0x154] ;  /* 0x0000550000067ab9 */ /* 0x000fe20000000800 */
[----:B------:R-:W-:Y:S02]  /*eba0*/  IMAD.MOV.U32 R7, RZ, RZ, 0x1 ;  /* 0x00000001ff077424 */ /* 0x000fe400078e00ff */
[----:B------:R-:W2:Y:S01]  /*ebb0*/  LDC R4, c[0x0][0x618] ;  /* 0x00018600ff047b82 */ /* 0x000ea20000000800 */
[----:B------:R-:W-:-:S02]  /*ebc0*/  IMAD.X R3, RZ, RZ, ~R0, P0 ;  /* 0x000000ffff037224 */ /* 0x000fc400000e0e00 */
[----:B------:R-:W-:Y:S02]  /*ebd0*/  IMAD R15, R17, R15, R14 ;  /* 0x0000000f110f7224 */ /* 0x000fe400078e020e */
[-C--:B------:R-:W-:Y:S02]  /*ebe0*/  IMAD R0, R3, R12.reuse, RZ ;  /* 0x0000000c03007224 */ /* 0x080fe400078e02ff */
[----:B------:R-:W-:Y:S01]  /*ebf0*/  IMAD.MOV.U32 R3, RZ, RZ, R22 ;  /* 0x000000ffff037224 */ /* 0x000fe200078e0016 */
[----:B------:R-:W5:Y:S01]  /*ec00*/  LDC R6, c[0x0][0x608] ;  /* 0x00018200ff067b82 */ /* 0x000f620000000800 */
[----:B------:R-:W-:-:S04]  /*ec10*/  IMAD.WIDE.U32 R2, R5, R12, R2 ;  /* 0x0000000c05027225 */ /* 0x000fc800078e0002 */
[----:B------:R-:W-:-:S03]  /*ec20*/  IMAD R5, R5, R13, R0 ;  /* 0x0000000d05057224 */ /* 0x000fc600078e0200 */
[----:B------:R-:W1:Y:S01]  /*ec30*/  LDC R18, c[0x0][0x658] ;  /* 0x00019600ff127b82 */ /* 0x000e620000000800 */
[----:B------:R-:W-:Y:S01]  /*ec40*/  I2FP.F32.U32 R0, R16 ;  /* 0x0000001000007245 */ /* 0x000fe20000201000 */
[----:B------:R-:W-:Y:S01]  /*ec50*/  IMAD.IADD R3, R3, 0x1, R5 ;  /* 0x0000000103037824 */ /* 0x000fe200078e0205 */
[----:B0-----:R-:W-:Y:S01]  /*ec60*/  ISETP.NE.U32.AND P0, PT, R20, RZ, PT ;  /* 0x000000ff1400720c */ /* 0x001fe20003f05070 */
[----:B------:R-:W-:Y:S02]  /*ec70*/  IMAD.MOV.U32 R5, RZ, RZ, -0x1 ;  /* 0xffffffffff057424 */ /* 0x000fe400078e00ff */
[----:B------:R-:W-:Y:S02]  /*ec80*/  FMUL R0, R0, UR6 ;  /* 0x0000000600007c20 */ /* 0x000fe40008400000 */
[----:B------:R-:W0:Y:S01]  /*ec90*/  LDC R13, c[0x0][0x148] ;  /* 0x00005200ff0d7b82 */ /* 0x000e220000000800 */
[----:B--2---:R-:W-:Y:S01]  /*eca0*/  SHF.R.U64 R10, R2, R4, R3 ;  /* 0x00000004020a7219 */ /* 0x004fe20000001203 */
[----:B------:R2:W0:Y:S01]  /*ecb0*/  F2I.U32.TRUNC.NTZ R12, R0 ;  /* 0x00000000000c7305 */ /* 0x000422000020f000 */
[----:B------:R-:W-:-:S02]  /*ecc0*/  ISETP.NE.AND.EX P0, PT, R21, RZ, PT, P0 ;  /* 0x000000ff1500720c */ /* 0x000fc40003f05300 */
[----:B------:R-:W-:-:S03]  /*ecd0*/  SHF.R.U32.HI R3, RZ, R4, R3 ;  /* 0x00000004ff037219 */ /* 0x000fc60000011603 */
[----:B------:R-:W0:Y:S01]  /*ece0*/  LDC R14, c[0x0][0x600] ;  /* 0x00018000ff0e7b82 */ /* 0x000e220000000800 */
[-CC-:B-----5:R-:W-:Y:S02]  /*ecf0*/  SHF.R.U64 R8, R10, R6.reuse, R3.reuse ;  /* 0x000000060a087219 */ /* 0x1a0fe40000001203 */
[----:B------:R-:W-:-:S05]  /*ed00*/  SHF.R.U32.HI R3, RZ, R6, R3 ;  /* 0x00000006ff037219 */ /* 0x000fca0000011603 */
[----:B------:R-:W0:Y:S01]  /*ed10*/  LDC R19, c[0x0][0x648] ;  /* 0x00019200ff137b82 */ /* 0x000e220000000800 */
[-CC-:B-1----:R-:W-:Y:S02]  /*ed20*/  SHF.R.U64 R11, R8, R18.reuse, R3.reuse ;  /* 0x00000012080b7219 */ /* 0x182fe40000001203 */
[-C--:B------:R-:W-:Y:S02]  /*ed30*/  SHF.L.U32 R5, R5, R18.reuse, RZ ;  /* 0x0000001205057219 */ /* 0x080fe400000006ff */
[-C--:B------:R-:W-:Y:S01]  /*ed40*/  SHF.R.U32.HI R3, RZ, R18.reuse, R3 ;  /* 0x00000012ff037219 */ /* 0x080fe20000011603 */
[----:B------:R-:W-:Y:S01]  /*ed50*/  IMAD.MOV.U32 R2, RZ, RZ, R11 ;  /* 0x000000ffff027224 */ /* 0x000fe200078e000b */
[----:B------:R-:W-:Y:S01]  /*ed60*/  SHF.L.U32 R40, R7, R18, RZ ;  /* 0x0000001207287219 */ /* 0x000fe200000006ff */
[----:B------:R-:W1:Y:S01]  /*ed70*/  LDC R22, c[0x0][0x638] ;  /* 0x00018e00ff167b82 */ /* 0x000e620000000800 */
[----:B------:R-:W-:-:S07]  /*ed80*/  LOP3.LUT R17, RZ, R5, RZ, 0x33, !PT ;  /* 0x00000005ff117212 */ /* 0x000fce00078e33ff */
[----:B------:R-:W0:Y:S01]  /*ed90*/  LDC R23, c[0x0][0x610] ;  /* 0x00018400ff177b82 */ /* 0x000e220000000800 */
[----:B--2---:R-:W-:Y:S05]  /*eda0*/  @!P0 BRA `(.L_x_299) ;  /* 0x0000000000288947 */ /* 0x004fea0003800000 */
[----:B------:R-:W2:Y:S02]  /*edb0*/  LDC R0, c[0x0][0x64c] ;  /* 0x00019300ff007b82 */ /* 0x000ea40000000800 */
[----:B--2---:R-:W-:-:S05]  /*edc0*/  IADD3 R7, P0, R11, R0, RZ ;  /* 0x000000000b077210 */ /* 0x004fca0007f1e0ff */
        /* <DEDUP_REMOVED lines=8> */
.L_x_299:
[----:B0-----:R-:W-:Y:S01]  /*ee50*/  SHF.R.U64 R0, R2, R19, R3 ;  /* 0x0000001302007219 */ /* 0x001fe20000001203 */
[----:B------:R-:W-:Y:S01]  /*ee60*/  VIADD R3, R14, 0xffffffff ;  /* 0xffffffff0e037836 */ /* 0x000fe20000000000 */
[----:B------:R-:W-:Y:S01]  /*ee70*/  LOP3.LUT R5, R8, R17, RZ, 0xc0, !PT ;  /* 0x0000001108057212 */ /* 0x000fe200078ec0ff */
[----:B------:R-:W-:Y:S01]  /*ee80*/  IMAD.MOV R12, RZ, RZ, -R12 ;  /* 0x000000ffff0c7224 */ /* 0x000fe200078e0a0c */
[----:B------:R-:W-:Y:S01]  /*ee90*/  R2UR UR22, R24 ;  /* 0x00000000181672ca */ /* 0x000fe200000e0000 */
[----:B------:R-:W-:Y:S01]  /*eea0*/  IMAD.MOV R2, RZ, RZ, -R0 ;  /* 0x000000ffff027224 */ /* 0x000fe200078e0a00 */
[----:B------:R-:W-:Y:S01]  /*eeb0*/  LOP3.LUT R3, R10, R3, RZ, 0xc0, !PT ;  /* 0x000000030a037212 */ /* 0x000fe200078ec0ff */
[----:B------:R-:W-:Y:S02]  /*eec0*/  IMAD R40, R40, R0, R5 ;  /* 0x0000000028287224 */ /* 0x000fe400078e0205 */
[----:B------:R-:W-:Y:S02]  /*eed0*/  @P4 IMAD R15, R13, R12, R16 ;  /* 0x0000000c0d0f4224 */ /* 0x000fe400078e0210 */
[----:B-1----:R-:W-:-:S02]  /*eee0*/  IMAD R0, R2, R22, R11 ;  /* 0x0000001602007224 */ /* 0x002fc400078e020b */
[----:B------:R-:W-:Y:S02]  /*eef0*/  IMAD R40, R40, R23, R15 ;  /* 0x0000001728287224 */ /* 0x000fe400078e020f */
[----:B------:R-:W-:Y:S02]  /*ef00*/  IMAD R3, R0, R14, R3 ;  /* 0x0000000e00037224 */ /* 0x000fe400078e0203 */
[----:B------:R-:W-:-:S03]  /*ef10*/  IMAD.MOV.U32 R0, RZ, RZ, 0x1 ;  /* 0x00000001ff007424 */ /* 0x000fc600078e00ff */
[----:B------:R-:W-:Y:S02]  /*ef20*/  SEL R2, R3, R40, !P4 ;  /* 0x0000002803027207 */ /* 0x000fe40006000000 */
[----:B------:R-:W-:-:S03]  /*ef30*/  SEL R40, R40, R3, !P4 ;  /* 0x0000000328287207 */ /* 0x000fc60006000000 */
[----:B------:R2:W-:Y:S04]  /*ef40*/  STL [R1+0x88], R2 ;  /* 0x0000880201007387 */ /* 0x0005e80000100800 */
.L_x_297:
[----:B------:R0:W-:Y:S01]  /*ef50*/  STL [R1+0x8c], R40 ;  /* 0x00008c2801007387 */ /* 0x0001e20000100800 */
[----:B------:R-:W-:-:S13]  /*ef60*/  LOP3.LUT P0, RZ, R0, 0xff, RZ, 0xc0, !PT ;  /* 0x000000ff00ff7812 */ /* 0x000fda000780c0ff */
[----:B0-----:R-:W-:Y:S05]  /*ef70*/  @P0 BRA `(.L_x_300) ;  /* 0xffffff2400100947 */ /* 0x001fea000383ffff */
[----:B------:R-:W-:Y:S05]  /*ef80*/  EXIT ;  /* 0x000000000000794d */ /* 0x000fea0003800000 */
.L_x_8:
[----:B------:R-:W2:Y:S01]  /*ef90*/  LDL R22, [R1+0x84] ;  /* 0x0000840001167983 */ /* 0x000ea20000100800 */
[----:B------:R-:W-:-:S03]  /*efa0*/  ULDC.64 UR4, c[0x0][0x650] ;  /* 0x0001940000047ab9 */ /* 0x000fc60000000a00 */
[----:B0-----:R-:W3:Y:S01]  /*efb0*/  LDL R23, [R1+0x80] ;  /* 0x0000800001177983 */ /* 0x001ee20000100800 */
[----:B------:R-:W-:Y:S01]  /*efc0*/  PRMT R4, RZ, 0x7610, R4 ;  /* 0x00007610ff047816 */ /* 0x000fe20000000004 */
[----:B------:R-:W-:Y:S02]  /*efd0*/  IMAD.MOV.U32 R5, RZ, RZ, -0x1 ;  /* 0xffffffffff057424 */ /* 0x000fe400078e00ff */
[----:B------:R-:W-:Y:S02]  /*efe0*/  IMAD.MOV.U32 R7, RZ, RZ, -0x1 ;  /* 0xffffffffff077424 */ /* 0x000fe400078e00ff */
[----:B------:R-:W-:Y:S01]  /*eff0*/  IMAD.MOV.U32 R6, RZ, RZ, -0x1 ;  /* 0xffffffffff067424 */ /* 0x000fe200078e00ff */
[----:B--2---:R-:W-:-:S04]  /*f000*/  ISETP.GE.U32.AND P0, PT, R22, UR4, PT ;  /* 0x0000000416007c0c */ /* 0x004fc8000bf06070 */
[----:B---3--:R-:W-:-:S13]  /*f010*/  ISETP.GE.U32.AND.EX P0, PT, R23, UR5, PT, P0 ;  /* 0x0000000517007c0c */ /* 0x008fda000bf06100 */
[----:B------:R-:W-:Y:S05]  /*f020*/  @P0 BRA `(.L_x_301) ;  /* 0x00000004002c0947 */ /* 0x000fea0003800000 */
[----:B------:R-:W0:Y:S01]  /*f030*/  LDC.64 R14, c[0x0][0x628] ;  /* 0x00018a00ff0e7b82 */ /* 0x000e220000000a00 */
[----:B------:R-:W-:Y:S02]  /*f040*/  IMAD.MOV.U32 R8, RZ, RZ, R22 ;  /* 0x000000ffff087224 */ /* 0x000fe400078e0016 */
[----:B------:R-:W-:-:S05]  /*f050*/  IMAD.MOV.U32 R9, RZ, RZ, R23 ;  /* 0x000000ffff097224 */ /* 0x000fca00078e0017 */
[----:B------:R-:W1:Y:S08]  /*f060*/  LDC R10, c[0x0][0x630] ;  /* 0x00018c00ff0a7b82 */ /* 0x000e700000000800 */
[----:B------:R-:W2:Y:S01]  /*f070*/  LDC.64 R16, c[0x0][0x620] ;  /* 0x00018800ff107b82 */ /* 0x000ea20000000a00 */
[----:B0-----:R-:W-:-:S04]  /*f080*/  ISETP.NE.U32.AND P0, PT, R14, RZ, PT ;  /* 0x000000ff0e00720c */ /* 0x001fc80003f05070 */
[----:B------:R-:W-:-:S13]  /*f090*/  ISETP.NE.AND.EX P0, PT, R15, RZ, PT, P0 ;  /* 0x000000ff0f00720c */ /* 0x000fda0003f05300 */
[----:B-12---:R-:W-:Y:S05]  /*f0a0*/  @!P0 BRA `(.L_x_302) ;  /* 0x0000000000288947 */ /* 0x006fea0003800000 */
[----:B------:R-:W0:Y:S02]  /*f0b0*/  LDC R4, c[0x0][0x634] ;  /* 0x00018d00ff047b82 */ /* 0x000e240000000800 */
[----:B0-----:R-:W-:-:S05]  /*f0c0*/  IADD3 R9, P0, R22, R4, RZ ;  /* 0x0000000416097210 */ /* 0x001fca0007f1e0ff */
        /* <DEDUP_REMOVED lines=8> */
.L_x_302:
[----:B------:R-:W0:Y:S01]  /*f150*/  LDC.64 R20, c[0x0][0x640] ;  /* 0x00019000ff147b82 */ /* 0x000e220000000a00 */
[-CC-:B------:R-:W-:Y:S02]  /*f160*/  SHF.R.U64 R14, R8, R10.reuse, R9.reuse ;  /* 0x0000000a080e7219 */ /* 0x180fe40000001209 */
[----:B------:R-:W-:Y:S02]  /*f170*/  SHF.R.U32.HI R4, RZ, R10, R9 ;  /* 0x0000000aff047219 */ /* 0x000fe40000011609 */
[----:B------:R-:W-:-:S03]  /*f180*/  IADD3 R7, P0, RZ, -R14, RZ ;  /* 0x8000000eff077210 */ /* 0x000fc60007f1e0ff */
[----:B------:R-:W1:Y:S02]  /*f190*/  LDC R8, c[0x0][0x618] ;  /* 0x00018600ff087b82 */ /* 0x000e640000000800 */
[----:B------:R-:W-:Y:S02]  /*f1a0*/  IMAD.X R5, RZ, RZ, ~R4, P0 ;  /* 0x000000ffff057224 */ /* 0x000fe400000e0e04 */
[----:B------:R-:W-:Y:S02]  /*f1b0*/  IMAD.MOV.U32 R4, RZ, RZ, R22 ;  /* 0x000000ffff047224 */ /* 0x000fe400078e0016 */
[-C--:B------:R-:W-:Y:S02]  /*f1c0*/  IMAD R6, R5, R16.reuse, RZ ;  /* 0x0000001005067224 */ /* 0x080fe400078e02ff */
[----:B------:R-:W2:Y:S01]  /*f1d0*/  LDC R18, c[0x0][0x608] ;  /* 0x00018200ff127b82 */ /* 0x000ea20000000800 */
[----:B------:R-:W-:Y:S02]  /*f1e0*/  IMAD.MOV.U32 R5, RZ, RZ, R23 ;  /* 0x000000ffff057224 */ /* 0x000fe400078e0017 */
[----:B------:R-:W-:-:S05]  /*f1f0*/  IMAD.WIDE.U32 R4, R7, R16, R4 ;  /* 0x0000001007047225 */ /* 0x000fca00078e0004 */
[----:B------:R-:W3:Y:S01]  /*f200*/  LDC R19, c[0x0][0x658] ;  /* 0x00019600ff137b82 */ /* 0x000ee20000000800 */
[----:B------:R-:W-:Y:S01]  /*f210*/  IMAD R7, R7, R17, R6 ;  /* 0x0000001107077224 */ /* 0x000fe200078e0206 */
[----:B0-----:R-:W-:Y:S01]  /*f220*/  ISETP.NE.U32.AND P0, PT, R20, RZ, PT ;  /* 0x000000ff1400720c */ /* 0x001fe20003f05070 */
[----:B------:R-:W-:Y:S02]  /*f230*/  IMAD.MOV.U32 R6, RZ, RZ, -0x1 ;  /* 0xffffffffff067424 */ /* 0x000fe400078e00ff */
[----:B------:R-:W-:Y:S01]  /*f240*/  IMAD.IADD R5, R5, 0x1, R7 ;  /* 0x0000000105057824 */ /* 0x000fe200078e0207 */
[----:B------:R-:W-:Y:S02]  /*f250*/  ISETP.NE.AND.EX P0, PT, R21, RZ, PT, P0 ;  /* 0x000000ff1500720c */ /* 0x000fe40003f05300 */
[----:B------:R-:W0:Y:S02]  /*f260*/  LDC R17, c[0x0][0x600] ;  /* 0x00018000ff117b82 */ /* 0x000e240000000800 */
[----:B-1----:R-:W-:-:S02]  /*f270*/  SHF.R.U64 R10, R4, R8, R5 ;  /* 0x00000008040a7219 */ /* 0x002fc40000001205 */
[----:B------:R-:W-:-:S04]  /*f280*/  SHF.R.U32.HI R5, RZ, R8, R5 ;  /* 0x00000008ff057219 */ /* 0x000fc80000011605 */
[----:B------:R-:W1:Y:S01]  /*f290*/  LDC R22, c[0x0][0x648] ;  /* 0x00019200ff167b82 */ /* 0x000e620000000800 */
[-CC-:B--2---:R-:W-:Y:S02]  /*f2a0*/  SHF.R.U64 R15, R10, R18.reuse, R5.reuse ;  /* 0x000000120a0f7219 */ /* 0x184fe40000001205 */
[----:B------:R-:W-:Y:S01]  /*f2b0*/  SHF.R.U32.HI R4, RZ, R18, R5 ;  /* 0x00000012ff047219 */ /* 0x000fe20000011605 */
[----:B------:R-:W-:-:S04]  /*f2c0*/  IMAD.MOV.U32 R18, RZ, RZ, 0x1 ;  /* 0x00000001ff127424 */ /* 0x000fc800078e00ff */
[----:B------:R-:W2:Y:S01]  /*f2d0*/  LDC R23, c[0x0][0x638] ;  /* 0x00018e00ff177b82 */ /* 0x000ea20000000800 */
[-CC-:B---3--:R-:W-:Y:S02]  /*f2e0*/  SHF.R.U64 R16, R15, R19.reuse, R4.reuse ;  /* 0x000000130f107219 */ /* 0x188fe40000001204 */
[-C--:B------:R-:W-:Y:S02]  /*f2f0*/  SHF.L.U32 R6, R6, R19.reuse, RZ ;  /* 0x0000001306067219 */ /* 0x080fe400000006ff */
[----:B------:R-:W-:Y:S01]  /*f300*/  SHF.R.U32.HI R5, RZ, R19, R4 ;  /* 0x00000013ff057219 */ /* 0x000fe20000011604 */
[----:B------:R-:W-:Y:S01]  /*f310*/  IMAD.MOV.U32 R4, RZ, RZ, R16 ;  /* 0x000000ffff047224 */ /* 0x000fe200078e0010 */
[----:B------:R-:W-:Y:S01]  /*f320*/  LOP3.LUT R24, RZ, R6, RZ, 0x33, !PT ;  /* 0x00000006ff187212 */ /* 0x000fe200078e33ff */
[----:B------:R-:W3:Y:S01]  /*f330*/  LDC R25, c[0x0][0x610] ;  /* 0x00018400ff197b82 */ /* 0x000ee20000000800 */
[----:B------:R-:W-:Y:S05]  /*f340*/  @!P0 BRA `(.L_x_303) ;  /* 0x0000000000288947 */ /* 0x000fea0003800000 */
        /* <DEDUP_REMOVED lines=10> */
.L_x_303:
[----:B-1----:R-:W-:Y:S01]  /*f3f0*/  SHF.R.U64 R4, R4, R22, R5 ;  /* 0x0000001604047219 */ /* 0x002fe20000001205 */
[----:B0-----:R-:W-:Y:S01]  /*f400*/  VIADD R7, R17, 0xffffffff ;  /* 0xffffffff11077836 */ /* 0x001fe20000000000 */
[----:B------:R-:W-:Y:S01]  /*f410*/  SHF.L.U32 R18, R18, R19, RZ ;  /* 0x0000001312127219 */ /* 0x000fe200000006ff */
[----:B------:R-:W-:Y:S01]  /*f420*/  @P4 IMAD R0, R11, R12, R2 ;  /* 0x0000000c0b004224 */ /* 0x000fe200078e0202 */
[----:B------:R-:W-:Y:S01]  /*f430*/  LOP3.LUT R3, R15, R24, RZ, 0xc0, !PT ;  /* 0x000000180f037212 */ /* 0x000fe200078ec0ff */
[----:B------:R-:W-:Y:S01]  /*f440*/  IMAD.MOV R5, RZ, RZ, -R4 ;  /* 0x000000ffff057224 */ /* 0x000fe200078e0a04 */
[----:B------:R-:W-:Y:S01]  /*f450*/  LOP3.LUT R7, R10, R7, RZ, 0xc0, !PT ;  /* 0x000000070a077212 */ /* 0x000fe200078ec0ff */
[----:B------:R-:W-:Y:S02]  /*f460*/  IMAD.MOV.U32 R6, RZ, RZ, R14 ;  /* 0x000000ffff067224 */ /* 0x000fe400078e000e */
[----:B------:R-:W-:Y:S02]  /*f470*/  IMAD R3, R18, R4, R3 ;  /* 0x0000000412037224 */ /* 0x000fe400078e0203 */
[----:B--2---:R-:W-:-:S02]  /*f480*/  IMAD R2, R5, R23, R16 ;  /* 0x0000001705027224 */ /* 0x004fc400078e0210 */
[----:B---3--:R-:W-:Y:S02]  /*f490*/  IMAD R0, R3, R25, R0 ;  /* 0x0000001903007224 */ /* 0x008fe400078e0200 */
[----:B------:R-:W-:Y:S02]  /*f4a0*/  IMAD R5, R2, R17, R7 ;  /* 0x0000001102057224 */ /* 0x000fe400078e0207 */
[----:B------:R-:W-:-:S03]  /*f4b0*/  IMAD.MOV.U32 R4, RZ, RZ, 0x1 ;  /* 0x00000001ff047424 */ /* 0x000fc600078e00ff */
[----:B------:R-:W-:Y:S02]  /*f4c0*/  SEL R7, R5, R0, !P4 ;  /* 0x0000000005077207 */ /* 0x000fe40006000000 */
[----:B------:R-:W-:-:S07]  /*f4d0*/  SEL R5, R0, R5, !P4 ;  /* 0x0000000500057207 */ /* 0x000fce0006000000 */
.L_x_301:
[----:B------:R-:W-:-:S08]  /*f4e0*/  NOP ;  /* 0x0000000000007918 */ /* 0x000fd00000000000 */
[----:B------:R-:W0:-:S00]  /*f4f0*/  USETMAXREG.DEALLOC.CTAPOOL 0x28 ;  /* 0x00000028000079c8 */ /* 0x000e0000080e0500 */
[----:B------:R-:W-:-:S13]  /*f500*/  ISETP.NE.AND P0, PT, RZ, UR8, PT ;  /* 0x00000008ff007c0c */ /* 0x000fda000bf05270 */
[----:B------:R-:W-:Y:S05]  /*f510*/  @P0 EXIT ;  /* 0x000000000000094d */ /* 0x000fea0003800000 */
[----:B0-----:R-:W-:Y:S01]  /*f520*/  LOP3.LUT P0, RZ, R4, 0xff, RZ, 0xc0, !PT ;  /* 0x000000ff04ff7812 */ /* 0x001fe2000780c0ff */
[----:B------:R-:W-:Y:S02]  /*f530*/  IMAD.MOV.U32 R9, RZ, RZ, 0x1 ;  /* 0x00000001ff097424 */ /* 0x000fe400078e00ff */
[----:B------:R-:W-:-:S10]  /*f540*/  IMAD.MOV.U32 R10, RZ, RZ, RZ ;  /* 0x000000ffff0a7224 */ /* 0x000fd400078e00ff */
[----:B------:R-:W-:Y:S05]  /*f550*/  @!P0 BRA `(.L_x_304) ;  /* 0x0000000c00608947 */ /* 0x000fea0003800000 */
[----:B------:R-:W0:Y:S01]  /*f560*/  S2R R0, SR_CgaCtaId ;  /* 0x0000000000007919 */ /* 0x000e220000008800 */
[----:B------:R-:W-:Y:S01]  /*f570*/  ULDC UR4, c[0x0][0x28c] ;  /* 0x0000a30000047ab9 */ /* 0x000fe20000000800 */
[----:B------:R-:W-:Y:S01]  /*f580*/  ULDC UR6, c[0x0][0x658] ;  /* 0x0001960000067ab9 */ /* 0x000fe20000000800 */
[----:B------:R-:W-:Y:S01]  /*f590*/  UIADD3 UR10, UR4, 0x3f, URZ ;  /* 0x0000003f040a7890 */ /* 0x000fe2000fffe03f */
[----:B------:R-:W-:Y:S01]  /*f5a0*/  BSSY B0, `(.L_x_304) ;  /* 0x00000d3000007945 */ /* 0x000fe20003800000 */
[----:B------:R-:W-:Y:S01]  /*f5b0*/  UMOV UR7, 0xffffffff ;  /* 0xffffffff00077882 */ /* 0x000fe20000000000 */
[----:B------:R-:W-:Y:S01]  /*f5c0*/  ULDC UR5, c[0x0][0x600] ;  /* 0x0001800000057ab9 */ /* 0x000fe20000000800 */
[----:B------:R-:W-:Y:S01]  /*f5d0*/  UMOV UR9, 0x1 ;  /* 0x0000000100097882 */ /* 0x000fe20000000000 */
[----:B------:R-:W-:Y:S01]  /*f5e0*/  USHF.L.U32 UR7, UR7, UR6, URZ ;  /* 0x0000000607077299 */ /* 0x000fe2000800063f */
[----:B------:R-:W-:Y:S01]  /*f5f0*/  IMAD.MOV.U32 R12, RZ, RZ, 0x1 ;  /* 0x00000001ff0c7424 */ /* 0x000fe200078e00ff */
[----:B------:R-:W-:Y:S01]  /*f600*/  UIADD3 UR4, UR5, -0x1, URZ ;  /* 0xffffffff05047890 */ /* 0x000fe2000fffe03f */
[----:B------:R-:W-:Y:S01]  /*f610*/  IMAD.MOV.U32 R9, RZ, RZ, 0x1 ;  /* 0x00000001ff097424 */ /* 0x000fe200078e00ff */
[----:B------:R-:W-:Y:S01]  /*f620*/  USHF.R.S32.HI UR11, URZ, 0x1f, UR10 ;  /* 0x0000001f3f0b7899 */ /* 0x000fe2000801140a */
[----:B------:R-:W-:Y:S01]  /*f630*/  IMAD.MOV.U32 R10, RZ, RZ, RZ ;  /* 0x000000ffff0a7224 */ /* 0x000fe200078e00ff */
[----:B------:R-:W-:Y:S01]  /*f640*/  ULDC UR8, c[0x0][0xc] ;  /* 0x0000030000087ab9 */ /* 0x000fe20000000800 */
[----:B------:R-:W-:-:S02]  /*f650*/  USHF.L.U32 UR5, UR9, UR6, URZ ;  /* 0x0000000609057299 */ /* 0x000fc4000800063f */
[----:B------:R-:W-:Y:S01]  /*f660*/  ULEA.HI UR11, UR11, UR10, URZ, 0x6 ;  /* 0x0000000a0b0b7291 */ /* 0x000fe2000f8f303f */
[----:B------:R-:W-:Y:S01]  /*f670*/  ULDC UR9, c[0x0][0x10] ;  /* 0x0000040000097ab9 */ /* 0x000fe20000000800 */
[----:B------:R-:W-:Y:S02]  /*f680*/  ULOP3.LUT UR6, URZ, UR7, URZ, 0x33, !UPT ;  /* 0x000000073f067292 */ /* 0x000fe4000f8e333f */
[----:B------:R-:W-:Y:S01]  /*f690*/  UIMAD.WIDE.U32 UR8, UR8, UR9, URZ ;  /* 0x00000009080872a5 */ /* 0x000fe2000f8e003f */
[----:B------:R-:W-:Y:S01]  /*f6a0*/  ULDC UR7, c[0x0][0x14] ;  /* 0x0000050000077ab9 */ /* 0x000fe20000000800 */
[----:B------:R-:W-:Y:S02]  /*f6b0*/  USHF.R.S32.HI UR20, URZ, 0x6, UR11 ;  /* 0x000000063f147899 */ /* 0x000fe4000801140b */
[----:B------:R-:W-:Y:S02]  /*f6c0*/  UIMAD.WIDE.U32 UR22, UR8, UR7, URZ ;  /* 0x00000007081672a5 */ /* 0x000fe4000f8e003f */
[----:B------:R-:W-:-:S02]  /*f6d0*/  UIMAD UR18, UR9, UR7, URZ ;  /* 0x00000007091272a4 */ /* 0x000fc4000f8e023f */
[----:B------:R-:W-:Y:S01]  /*f6e0*/  ULOP3.LUT UR26, UR13, 0x2, URZ, 0xfc, !UPT ;  /* 0x000000020d1a7892 */ /* 0x000fe2000f8efc3f */
[C---:B0-----:R-:W-:Y:S01]  /*f6f0*/  IMAD.SHL.U32 R8, R0.reuse, 0x40, RZ ;  /* 0x0000004000087824 */ /* 0x041fe200078e00ff */
[----:B------:R-:W-:Y:S01]  /*f700*/  UIADD3 UR18, UR23, UR18, URZ ;  /* 0x0000001217127290 */ /* 0x000fe2000fffe03f */
[----:B------:R-:W-:Y:S01]  /*f710*/  IMAD.SHL.U32 R0, R0, 0x1000, RZ ;  /* 0x0000100000007824 */ /* 0x000fe200078e00ff */
[----:B------:R-:W-:Y:S02]  /*f720*/  UIADD3 UR27, UR20, 0x1, URZ ;  /* 0x00000001141b7890 */ /* 0x000fe4000fffe03f */
[----:B------:R-:W-:Y:S01]  /*f730*/  LOP3.LUT R8, R8, 0x40, RZ, 0xc0, !PT ;  /* 0x0000004008087812 */ /* 0x000fe200078ec0ff */
[----:B------:R-:W-:Y:S01]  /*f740*/  ULDC.64 UR24, c[0x0][0x198] ;  /* 0x0000660000187ab9 */ /* 0x000fe20000000a00 */
[----:B------:R-:W-:-:S08]  /*f750*/  LOP3.LUT R0, R0, 0x1000, RZ, 0xc0, !PT ;  /* 0x0000100000007812 */ /* 0x000fd000078ec0ff */
.L_x_315:
[----:B------:R-:W-:-:S03]  /*f760*/  UMOV UR7, 0xffffffff ;  /* 0xffffffff00077882 */ /* 0x000fc60000000000 */
[----:B------:R-:W-:Y:S05]  /*f770*/  BRA.DIV UR7, `(.L_x_305) ;  /* 0x0000001207887947 */ /* 0x000fea000b800000 */
[----:B------:R-:W-:-:S13]  /*f780*/  ELECT P0, URZ, PT ;  /* 0x00000000003f782f */ /* 0x000fda0003800000 */
.L_x_331:
[----:B------:R-:W0:Y:S01]  /*f790*/  LDC R2, c[0x0][0x28c] ;  /* 0x0000a300ff027b82 */ /* 0x000e220000000800 */
[----:B------:R-:W-:Y:S01]  /*f7a0*/  BSSY B1, `(.L_x_306) ;  /* 0x000003a000017945 */ /* 0x000fe20003800000 */
[----:B0-----:R-:W-:-:S13]  /*f7b0*/  ISETP.LT.OR P0, PT, R2, 0x1, !P0 ;  /* 0x000000010200780c */ /* 0x001fda0004701670 */
[----:B------:R-:W-:Y:S05]  /*f7c0*/  @P0 BRA `(.L_x_307) ;  /* 0x0000000000dc0947 */ /* 0x000fea0003800000 */
[----:B------:R-:W-:Y:S02]  /*f7d0*/  IMAD R7, R7, 0x80, R8 ;  /* 0x0000008007077824 */ /* 0x000fe400078e0208 */
[----:B------:R-:W-:Y:S02]  /*f7e0*/  IMAD.SHL.U32 R11, R5, 0x100, RZ ;  /* 0x00000100050b7824 */ /* 0x000fe400078e00ff */
[----:B------:R-:W-:Y:S02]  /*f7f0*/  IMAD.MOV.U32 R15, RZ, RZ, RZ ;  /* 0x000000ffff0f7224 */ /* 0x000fe400078e00ff */
[----:B------:R-:W-:Y:S02]  /*f800*/  IMAD.U32 R16, RZ, RZ, UR27 ;  /* 0x0000001bff107e24 */ /* 0x000fe4000f8e00ff */
[----:B------:R-:W-:Y:S02]  /*f810*/  IMAD.MOV.U32 R2, RZ, RZ, R9 ;  /* 0x000000ffff027224 */ /* 0x000fe400078e0009 */
[----:B------:R-:W-:-:S07]  /*f820*/  IMAD.MOV.U32 R3, RZ, RZ, R10 ;  /* 0x000000ffff037224 */ /* 0x000fce00078e000a */
.L_x_310:
[----:B------:R-:W0:Y:S01]  /*f830*/  S2R R5, SR_CgaCtaId ;  /* 0x0000000000057919 */ /* 0x000e220000008800 */
[----:B------:R-:W-:Y:S01]  /*f840*/  MOV R4, 0x400 ;  /* 0x0000040000047802 */ /* 0x000fe20000000f00 */
[----:B------:R-:W1:Y:S03]  /*f850*/  S2R R17, SR_TID.X ;  /* 0x0000000000117919 */ /* 0x000e660000002100 */
[----:B0-----:R-:W-:Y:S02]  /*f860*/  LEA R14, R5, R4, 0x18 ;  /* 0x00000004050e7211 */ /* 0x001fe400078ec0ff */
[----:B------:R-:W-:Y:S02]  /*f870*/  SHF.L.U32 R4, R2, 0x1f, RZ ;  /* 0x0000001f02047819 */ /* 0x000fe400000006ff */
[----:B-1----:R-:W-:Y:S01]  /*f880*/  LOP3.LUT P1, RZ, R17, 0x7f, RZ, 0xc0, !PT ;  /* 0x0000007f11ff7812 */ /* 0x002fe2000782c0ff */
[----:B------:R-:W-:-:S04]  /*f890*/  IMAD R13, R3, 0x8, R14 ;  /* 0x00000008030d7824 */ /* 0x000fc800078e020e */
[----:B------:R-:W0:Y:S08]  /*f8a0*/  SYNCS.PHASECHK.TRANS64.TRYWAIT P0, [R13+URZ+0x48], R4 ;  /* 0x000048040d0075a7 */ /* 0x000e30000800017f */
[----:B------:R-:W1:Y:S01]  /*f8b0*/  @!P1 LDC R5, c[0x0][0x500] ;  /* 0x00014000ff059b82 */ /* 0x000e620000000800 */
[----:B0-----:R-:W-:Y:S05]  /*f8c0*/  @!P0 BRA `(.L_x_308) ;  /* 0x0000001000548947 */ /* 0x001fea0003800000 */
.L_x_332:
[----:B------:R-:W-:Y:S01]  /*f8d0*/  UPRMT UR7, UR26, 0x9910, URZ ;  /* 0x000099101a077896 */ /* 0x000fe2000800003f */
[----:B-1----:R1:W-:Y:S03]  /*f8e0*/  @!P1 SYNCS.ARRIVE.TRANS64 RZ, [R13+URZ], R5 ;  /* 0x000000050dff99a7 */ /* 0x0023e6000800003f */
[----:B------:R-:W-:-:S06]  /*f8f0*/  UISETP.NE.AND UP0, UPT, UR7, 0x2, UPT ;  /* 0x000000020700788c */ /* 0x000fcc000bf05270 */
[----:B------:R-:W-:-:S13]  /*f900*/  PLOP3.LUT P0, PT, PT, PT, UP0, 0x80, 0x0 ;  /* 0x000000000000781c */ /* 0x000fda0003f0f008 */
[----:B-1----:R-:W-:Y:S05]  /*f910*/  @P0 BRA `(.L_x_309) ;  /* 0x0000000000040947 */ /* 0x002fea0003800000 */
[----:B------:R-:W-:Y:S01]  /*f920*/  BPT.TRAP 0x1 ;  /* 0x000000040000795c */ /* 0x000fe20000300000 */
.L_x_309:
[C---:B0-----:R-:W-:Y:S01]  /*f930*/  IMAD R4, R3.reuse, 0x4000, R14 ;  /* 0x0000400003047824 */ /* 0x041fe200078e020e */
[----:B------:R-:W-:Y:S01]  /*f940*/  R2UR UR19, R14 ;  /* 0x000000000e1372ca */ /* 0x000fe200000e0000 */
[----:B------:R-:W-:Y:S01]  /*f950*/  IMAD R5, R3, 0x2000, R0 ;  /* 0x0000200003057824 */ /* 0x000fe200078e0200 */
[----:B------:R-:W-:Y:S01]  /*f960*/  R2UR UR9, R13 ;  /* 0x000000000d0972ca */ /* 0x000fe200000e0000 */
[----:B------:R-:W-:Y:S01]  /*f970*/  VIADD R16, R16, 0xffffffff ;  /* 0xffffffff10107836 */ /* 0x000fe20000000000 */
[----:B------:R-:W-:Y:S01]  /*f980*/  R2UR UR7, R4 ;  /* 0x00000000040772ca */ /* 0x000fe200000e0000 */
[----:B------:R-:W-:Y:S01]  /*f990*/  UIADD3 UR14, UP0, UR24, 0xf0, URZ ;  /* 0x000000f0180e7890 */ /* 0x000fe2000ff1e03f */
[----:B------:R-:W-:Y:S01]  /*f9a0*/  R2UR UR8, R5 ;  /* 0x00000000050872ca */ /* 0x000fe200000e0000 */
[----:B------:R-:W-:Y:S01]  /*f9b0*/  UIADD3 UR28, UP1, UR24, 0x1f0, URZ ;  /* 0x000001f0181c7890 */ /* 0x000fe2000ff3e03f */
[----:B------:R-:W-:Y:S01]  /*f9c0*/  R2UR UR11, R11 ;  /* 0x000000000b0b72ca */ /* 0x000fe200000e0000 */
[----:B------:R-:W-:Y:S01]  /*f9d0*/  UIADD3.X UR15, URZ, UR25, URZ, UP0, !UPT ;  /* 0x000000193f0f7290 */ /* 0x000fe200087fe43f */
[----:B------:R-:W-:Y:S01]  /*f9e0*/  R2UR UR10, R15 ;  /* 0x000000000f0a72ca */ /* 0x000fe200000e0000 */
[----:B------:R-:W-:Y:S01]  /*f9f0*/  VIADD R3, R3, 0x1 ;  /* 0x0000000103037836 */ /* 0x000fe20000000000 */
[----:B------:R-:W-:Y:S01]  /*fa00*/  R2UR UR12, R6 ;  /* 0x00000000060c72ca */ /* 0x000fe200000e0000 */
[----:B------:R-:W-:Y:S01]  /*fa10*/  UIADD3.X UR29, URZ, UR25, URZ, UP1, !UPT ;  /* 0x000000193f1d7290 */ /* 0x000fe20008ffe43f */
[----:B------:R-:W-:Y:S01]  /*fa20*/  R2UR UR21, R7 ;  /* 0x00000000071572ca */ /* 0x000fe200000e0000 */
[----:B------:R-:W-:Y:S01]  /*fa30*/  UMOV UR16, 0x0 ;  /* 0x0000000000107882 */ /* 0x000fe20000000000 */
[----:B------:R-:W-:Y:S01]  /*fa40*/  ISETP.GT.AND P1, PT, R16, 0x1, PT ;  /* 0x000000011000780c */ /* 0x000fe20003f24270 */
[----:B------:R-:W-:Y:S01]  /*fa50*/  UIADD3 UR7, UR7, 0x180, URZ ;  /* 0x0000018007077890 */ /* 0x000fe2000fffe03f */
[----:B------:R-:W-:Y:S01]  /*fa60*/  ISETP.NE.AND P0, PT, R3, 0x9, PT ;  /* 0x000000090300780c */ /* 0x000fe20003f05270 */
[----:B------:R-:W-:Y:S01]  /*fa70*/  UIADD3 UR19, UR19, 0x24180, UR8 ;  /* 0x0002418013137890 */ /* 0x000fe2000fffe008 */
[----:B------:R-:W-:Y:S01]  /*fa80*/  VIADD R15, R15, 0x40 ;  /* 0x000000400f0f7836 */ /* 0x000fe20000000000 */
[----:B------:R-:W-:Y:S01]  /*fa90*/  UMOV UR17, 0x10000000 ;  /* 0x1000000000117882 */ /* 0x000fe20000000000 */
[----:B------:R-:W-:Y:S01]  /*faa0*/  UMOV UR30, 0x30000 ;  /* 0x00030000001e7882 */ /* 0x000fe20000000000 */
[----:B------:R-:W-:Y:S01]  /*fab0*/  SEL R5, RZ, 0x1, P0 ;  /* 0x00000001ff057807 */ /* 0x000fe20000000000 */
[----:B------:R-:W-:Y:S01]  /*fac0*/  UMOV UR8, UR7 ;  /* 0x0000000700087c82 */ /* 0x000fe20008000000 */
[----:B------:R-:W-:Y:S01]  /*fad0*/  SEL R3, R3, RZ, P0 ;  /* 0x000000ff03037207 */ /* 0x000fe20000000000 */
[----:B------:R0:W-:Y:S01]  /*fae0*/  UTMALDG.3D [UR8], [UR14], desc[UR16] ;  /* 0x000010080e0075b4 */ /* 0x0001e20008011000 */
[----:B------:R-:W-:Y:S01]  /*faf0*/  LOP3.LUT R2, R2, R5, RZ, 0x3c, !PT ;  /* 0x0000000502027212 */ /* 0x000fe200078e3cff */
[----:B0-----:R-:W-:Y:S01]  /*fb00*/  UMOV UR11, UR21 ;  /* 0x00000015000b7c82 */ /* 0x001fe20008000000 */
[----:B------:R-:W-:-:S02]  /*fb10*/  UMOV UR8, UR19 ;  /* 0x0000001300087c82 */ /* 0x000fc40008000000 */
[----:B------:R0:W-:Y:S02]  /*fb20*/  UTMALDG.3D.MULTICAST [UR8], [UR28], UR30, desc[UR16] ;  /* 0x000010081c0073b4 */ /* 0x0001e4000801181e */
[----:B0-----:R-:W-:Y:S05]  /*fb30*/  @P1 BRA `(.L_x_310) ;  /* 0xfffffffc003c1947 */ /* 0x001fea000383ffff */
.L_x_307:
[----:B------:R-:W-:Y:S05]  /*fb40*/  BSYNC B1 ;  /* 0x0000000000017941 */ /* 0x000fea0003800000 */
.L_x_306:
[----:B------:R-:W2:Y:S01]  /*fb50*/  LDL.LU R17, [R1+0x80] ;  /* 0x0000800001117983 */ /* 0x000ea20000300800 */
[----:B------:R-:W-:Y:S01]  /*fb60*/  LOP3.LUT P1, RZ, R12, 0xff, RZ, 0xc0, !PT ;  /* 0x000000ff0cff7812 */ /* 0x000fe2000782c0ff */
[----:B------:R-:W-:Y:S01]  /*fb70*/  VIADD R5, R10, UR20 ;  /* 0x000000140a057c36 */ /* 0x000fe20008000000 */
[----:B------:R-:W-:Y:S01]  /*fb80*/  ULDC.64 UR8, c[0x0][0x650] ;  /* 0x0001940000087ab9 */ /* 0x000fe20000000a00 */
[----:B------:R-:W3:Y:S01]  /*fb90*/  LDL.LU R14, [R1+0x84] ;  /* 0x00008400010e7983 */ /* 0x000ee20000300800 */
[----:B------:R-:W-:Y:S01]  /*fba0*/  IMAD.U32 R6, RZ, RZ, UR20 ;  /* 0x00000014ff067e24 */ /* 0x000fe2000f8e00ff */
[----:B------:R-:W-:Y:S01]  /*fbb0*/  UISETP.GE.U32.AND UP0, UPT, UR20, 0x9, UPT ;  /* 0x000000091400788c */ /* 0x000fe2000bf06070 */
[----:B------:R-:W-:Y:S01]  /*fbc0*/  ISETP.GT.U32.AND P0, PT, R5, 0x8, PT ;  /* 0x000000080500780c */ /* 0x000fe20003f04070 */
[----:B------:R-:W-:Y:S01]  /*fbd0*/  BSSY B1, `(.L_x_311) ;  /* 0x000006d000017945 */ /* 0x000fe20003800000 */
[----:B------:R-:W-:Y:S01]  /*fbe0*/  IMAD.MOV.U32 R7, RZ, RZ, -0x1 ;  /* 0xffffffffff077424 */ /* 0x000fe200078e00ff */
[----:B------:R-:W-:-:S02]  /*fbf0*/  PRMT R12, RZ, 0x7610, R12 ;  /* 0x00007610ff0c7816 */ /* 0x000fc4000000000c */
[----:B------:R-:W-:Y:S01]  /*fc00*/  ISETP.LT.U32.AND P0, PT, R6, 0x9, P0 ;  /* 0x000000090600780c */ /* 0x000fe20000701070 */
[----:B------:R-:W-:Y:S01]  /*fc10*/  IMAD.MOV.U32 R6, RZ, RZ, -0x1 ;  /* 0xffffffffff067424 */ /* 0x000fe200078e00ff */
[----:B------:R-:W0:Y:S01]  /*fc20*/  @P1 S2R R3, SR_CgaCtaId ;  /* 0x0000000000031919 */ /* 0x000e220000008800 */
[----:B------:R-:W-:Y:S02]  /*fc30*/  @P1 MOV R2, 0x400 ;  /* 0x0000040000021802 */ /* 0x000fe40000000f00 */
[----:B------:R-:W-:Y:S02]  /*fc40*/  PLOP3.LUT P2, PT, PT, PT, UP0, 0x80, 0x0 ;  /* 0x000000000000781c */ /* 0x000fe40003f4f008 */
[----:B0-----:R-:W-:Y:S01]  /*fc50*/  @P1 LEA R4, R3, R2, 0x18 ;  /* 0x0000000203041211 */ /* 0x001fe200078ec0ff */
[----:B------:R-:W-:Y:S01]  /*fc60*/  IMAD.WIDE.U32 R2, R5, 0x38e38e39, RZ ;  /* 0x38e38e3905027825 */ /* 0x000fe200078e00ff */
[----:B------:R-:W-:Y:S02]  /*fc70*/  SEL R2, RZ, 0x1, !P0 ;  /* 0x00000001ff027807 */ /* 0x000fe40004000000 */
[----:B------:R0:W-:Y:S02]  /*fc80*/  @P1 SYNCS.ARRIVE.TRANS64.A1T0 RZ, [R4+URZ+0xa8], RZ ;  /* 0x0000a8ff04ff19a7 */ /* 0x0001e4000810003f */
[----:B------:R-:W-:-:S02]  /*fc90*/  LOP3.LUT R9, R9, R2, RZ, 0x3c, !PT ;  /* 0x0000000209097212 */ /* 0x000fc400078e3cff */
[----:B------:R-:W-:Y:S02]  /*fca0*/  PRMT R2, RZ, 0x7610, R2 ;  /* 0x00007610ff027816 */ /* 0x000fe40000000002 */
[----:B0-----:R-:W-:-:S04]  /*fcb0*/  SHF.R.U32.HI R4, RZ, 0x1, R3 ;  /* 0x00000001ff047819 */ /* 0x001fc80000011603 */
[----:B------:R-:W-:Y:S01]  /*fcc0*/  @P2 LOP3.LUT R9, R9, 0x1, R4, 0x78, !PT ;  /* 0x0000000109092812 */ /* 0x000fe200078e7804 */
[----:B------:R-:W-:Y:S02]  /*fcd0*/  IMAD R10, R4, -0x9, R5 ;  /* 0xfffffff7040a7824 */ /* 0x000fe400078e0205 */
[----:B------:R-:W-:Y:S01]  /*fce0*/  IMAD.MOV.U32 R5, RZ, RZ, -0x1 ;  /* 0xffffffffff057424 */ /* 0x000fe200078e00ff */
[----:B---3--:R-:W-:-:S04]  /*fcf0*/  IADD3 R14, P1, R14, UR22, RZ ;  /* 0x000000160e0e7c10 */ /* 0x008fc8000ff3e0ff */
[----:B--2---:R-:W-:Y:S01]  /*fd00*/  IADD3.X R17, R17, UR18, RZ, P1, !PT ;  /* 0x0000001211117c10 */ /* 0x004fe20008ffe4ff */
[----:B------:R0:W-:Y:S01]  /*fd10*/  STL [R1+0x84], R14 ;  /* 0x0000840e01007387 */ /* 0x0001e20000100800 */
[----:B------:R-:W-:-:S03]  /*fd20*/  ISETP.GE.U32.AND P0, PT, R14, UR8, PT ;  /* 0x000000080e007c0c */ /* 0x000fc6000bf06070 */
[----:B------:R0:W-:Y:S01]  /*fd30*/  STL [R1+0x80], R17 ;  /* 0x0000801101007387 */ /* 0x0001e20000100800 */
[----:B------:R-:W-:-:S13]  /*fd40*/  ISETP.GE.U32.AND.EX P0, PT, R17, UR9, PT, P0 ;  /* 0x0000000911007c0c */ /* 0x000fda000bf06100 */
[----:B0-----:R-:W-:Y:S05]  /*fd50*/  @P0 BRA `(.L_x_312) ;  /* 0x0000000400500947 */ /* 0x001fea0003800000 */
[----:B------:R-:W-:Y:S01]  /*fd60*/  ULDC.64 UR8, c[0x0][0x628] ;  /* 0x00018a0000087ab9 */ /* 0x000fe20000000a00 */
[----:B------:R-:W0:Y:S01]  /*fd70*/  S2R R13, SR_CTAID.X ;  /* 0x00000000000d7919 */ /* 0x000e220000002500 */
[----:B------:R-:W-:Y:S01]  /*fd80*/  ISETP.NE.U32.AND P0, PT, RZ, UR8, PT ;  /* 0x00000008ff007c0c */ /* 0x000fe2000bf05070 */
[----:B------:R-:W-:Y:S01]  /*fd90*/  ULDC UR10, c[0x0][0x630] ;  /* 0x00018c00000a7ab9 */ /* 0x000fe20000000800 */
[----:B------:R-:W-:Y:S01]  /*fda0*/  IMAD.MOV.U32 R2, RZ, RZ, R14 ;  /* 0x000000ffff027224 */ /* 0x000fe200078e000e */
[----:B------:R-:W1:Y:S01]  /*fdb0*/  S2R R11, SR_CTAID.Y ;  /* 0x00000000000b7919 */ /* 0x000e620000002600 */
[----:B------:R-:W-:Y:S01]  /*fdc0*/  ISETP.NE.AND.EX P0, PT, RZ, UR9, PT, P0 ;  /* 0x00000009ff007c0c */ /* 0x000fe2000bf05300 */
[----:B------:R-:W-:-:S12]  /*fdd0*/  IMAD.MOV.U32 R3, RZ, RZ, R17 ;  /* 0x000000ffff037224 */ /* 0x000fd800078e0011 */
[----:B------:R-:W-:Y:S05]  /*fde0*/  @!P0 BRA `(.L_x_313) ;  /* 0x0000000000288947 */ /* 0x000fea0003800000 */
[----:B------:R-:W-:Y:S02]  /*fdf0*/  ULDC UR7, c[0x0][0x634] ;  /* 0x00018d0000077ab9 */ /* 0x000fe40000000800 */
[----:B------:R-:W-:-:S05]  /*fe00*/  IADD3 R7, P0, R14, UR7, RZ ;  /* 0x000000070e077c10 */ /* 0x000fca000ff1e0ff */
[----:B------:R-:W-:-:S04]  /*fe10*/  IMAD.X R15, RZ, RZ, R17, P0 ;  /* 0x000000ffff0f7224 */ /* 0x000fc800000e0611 */
[----:B------:R-:W-:-:S04]  /*fe20*/  IMAD.WIDE.U32 R4, R15, UR8, RZ ;  /* 0x000000080f047c25 */ /* 0x000fc8000f8e00ff */
[----:B------:R-:W-:-:S04]  /*fe30*/  IMAD.WIDE.U32 R4, P0, R7, UR9, R4 ;  /* 0x0000000907047c25 */ /* 0x000fc8000f800004 */
[----:B------:R-:W-:-:S04]  /*fe40*/  IMAD.WIDE.U32 R6, R7, UR8, RZ ;  /* 0x0000000807067c25 */ /* 0x000fc8000f8e00ff */
[----:B------:R-:W-:Y:S01]  /*fe50*/  IMAD.X R3, RZ, RZ, RZ, P0 ;  /* 0x000000ffff037224 */ /* 0x000fe200000e06ff */
[----:B------:R-:W-:Y:S01]  /*fe60*/  IADD3 RZ, P0, R7, R4, RZ ;  /* 0x0000000407ff7210 */ /* 0x000fe20007f1e0ff */
[----:B------:R-:W-:-:S04]  /*fe70*/  IMAD.MOV.U32 R2, RZ, RZ, R5 ;  /* 0x000000ffff027224 */ /* 0x000fc800078e0005 */
[----:B------:R-:W-:-:S08]  /*fe80*/  IMAD.WIDE.U32.X R2, R15, UR9, R2, P0 ;  /* 0x000000090f027c25 */ /* 0x000fd000080e0402 */
.L_x_313:
[--C-:B------:R-:W-:Y:S01]  /*fe90*/  SHF.R.U64 R6, R2, UR10, R3.reuse ;  /* 0x0000000a02067c19 */ /* 0x100fe20008001203 */
[----:B------:R-:W-:Y:S01]  /*fea0*/  ULDC.64 UR8, c[0x0][0x620] ;  /* 0x0001880000087ab9 */ /* 0x000fe20000000a00 */
[----:B------:R-:W-:Y:S01]  /*feb0*/  SHF.R.U32.HI R2, RZ, UR10, R3 ;  /* 0x0000000aff027c19 */ /* 0x000fe20008011603 */
[----:B------:R-:W-:Y:S01]  /*fec0*/  IMAD.MOV.U32 R3, RZ, RZ, R17 ;  /* 0x000000ffff037224 */ /* 0x000fe200078e0011 */
[----:B------:R-:W-:Y:S01]  /*fed0*/  IADD3 R5, P0, RZ, -R6, RZ ;  /* 0x80000006ff057210 */ /* 0x000fe20007f1e0ff */
[----:B------:R-:W-:Y:S01]  /*fee0*/  ULDC UR7, c[0x0][0x150] ;  /* 0x0000540000077ab9 */ /* 0x000fe20000000800 */
[----:B0-----:R-:W-:Y:S01]  /*fef0*/  I2FP.F32.U32 R7, R13 ;  /* 0x0000000d00077245 */ /* 0x001fe20000201000 */
[----:B------:R-:W0:Y:S01]  /*ff00*/  LDC R18, c[0x0][0x144] ;  /* 0x00005100ff127b82 */ /* 0x000e220000000800 */
[----:B------:R-:W-:Y:S01]  /*ff10*/  ULDC.64 UR10, c[0x0][0x640] ;  /* 0x00019000000a7ab9 */ /* 0x000fe20000000a00 */
[----:B------:R-:W-:Y:S01]  /*ff20*/  IMAD.X R2, RZ, RZ, ~R2, P0 ;  /* 0x000000ffff027224 */ /* 0x000fe200000e0e02 */
[----:B------:R-:W-:-:S03]  /*ff30*/  ISETP.NE.U32.AND P0, PT, RZ, UR10, PT ;  /* 0x0000000aff007c0c */ /* 0x000fc6000bf05070 */
[----:B------:R-:W-:Y:S01]  /*ff40*/  IMAD R4, R2, UR8, RZ ;  /* 0x0000000802047c24 */ /* 0x000fe2000f8e02ff */
[----:B------:R-:W-:Y:S01]  /*ff50*/  ISETP.NE.AND.EX P0, PT, RZ, UR11, PT, P0 ;  /* 0x0000000bff007c0c */ /* 0x000fe2000bf05300 */
[----:B------:R-:W-:Y:S01]  /*ff60*/  IMAD.MOV.U32 R2, RZ, RZ, R14 ;  /* 0x000000ffff027224 */ /* 0x000fe200078e000e */
[----:B------:R-:W2:Y:S03]  /*ff70*/  LDC R16, c[0x0][0x148] ;  /* 0x00005200ff107b82 */ /* 0x000ea60000000800 */
[----:B------:R-:W-:Y:S01]  /*ff80*/  IMAD.WIDE.U32 R2, R5, UR8, R2 ;  /* 0x0000000805027c25 */ /* 0x000fe2000f8e0002 */
[----:B------:R-:W-:-:S03]  /*ff90*/  ULDC UR8, c[0x0][0x154] ;  /* 0x0000550000087ab9 */ /* 0x000fc60000000800 */
[----:B------:R-:W-:Y:S02]  /*ffa0*/  IMAD R5, R5, UR9, R4 ;  /* 0x0000000905057c24 */ /* 0x000fe4000f8e0204 */
[----:B------:R-:W-:Y:S01]  /*ffb0*/  FMUL R4, R7, UR7 ;  /* 0x0000000707047c20 */ /* 0x000fe20008400000 */
[----:B------:R-:W-:Y:S01]  /*ffc0*/  ULDC UR7, c[0x0][0x618] ;  /* 0x0001860000077ab9 */ /* 0x000fe20000000800 */
[----:B------:R-:W-:Y:S01]  /*ffd0*/  ULDC UR9, c[0x0][0x608] ;  /* 0x0001820000097ab9 */ /* 0x000fe20000000800 */
[----:B------:R-:W-:-:S03]  /*ffe0*/  IMAD.IADD R3, R3, 0x1, R5 ;  /* 0x0000000103037824 */ /* 0x000fc600078e0205 */
[----:B------:R-:W3:Y:S02]  /*fff0*/  F2I.U32.TRUNC.NTZ R4, R4 ;  /* 0x0000000400047305 */ /* 0x000ee4000020f000 */
[----:B------:R-:W-:Y:S02]  /*10000*/  SHF.R.U64 R7, R2, UR7, R3 ;  /* 0x0000000702077c19 */ /* 0x000fe40008001203 */
[----:B-1----:R-:W-:-:S05]  /*10010*/  I2FP.F32.U32 R2, R11 ;  /* 0x0000000b00027245 */ /* 0x002fca0000201000 */
[----:B------:R-:W-:Y:S01]  /*10020*/  FMUL R5, R2, UR8 ;  /* 0x0000000802057c20 */ /* 0x000fe20008400000 */
[----:B------:R-:W-:Y:S01]  /*10030*/  SHF.R.U32.HI R2, RZ, UR7, R3 ;  /* 0x00000007ff027c19 */ /* 0x000fe20008011603 */
[----:B------:R-:W-:Y:S02]  /*10040*/  ULDC UR7, c[0x0][0x658] ;  /* 0x0001960000077ab9 */ /* 0x000fe40000000800 */
[----:B------:R1:W4:Y:S01]  /*10050*/  F2I.U32.TRUNC.NTZ R19, R5 ;  /* 0x0000000500137305 */ /* 0x000322000020f000 */
[----:B------:R-:W-:Y:S01]  /*10060*/  SHF.R.U64 R15, R7, UR9, R2 ;  /* 0x00000009070f7c19 */ /* 0x000fe20008001202 */
[----:B---3--:R-:W-:Y:S01]  /*10070*/  IMAD.MOV R4, RZ, RZ, -R4 ;  /* 0x000000ffff047224 */ /* 0x008fe200078e0a04 */
[----:B------:R-:W-:-:S03]  /*10080*/  SHF.R.U32.HI R2, RZ, UR9, R2 ;  /* 0x00000009ff027c19 */ /* 0x000fc60008011602 */
[----:B0-----:R-:W-:Y:S01]  /*10090*/  IMAD R13, R18, R4, R13 ;  /* 0x00000004120d7224 */ /* 0x001fe200078e020d */
[--C-:B------:R-:W-:Y:S02]  /*100a0*/  SHF.R.U64 R14, R15, UR7, R2.reuse ;  /* 0x000000070f0e7c19 */ /* 0x100fe40008001202 */
[----:B------:R-:W-:-:S03]  /*100b0*/  SHF.R.U32.HI R17, RZ, UR7, R2 ;  /* 0x00000007ff117c19 */ /* 0x000fc60008011602 */
[----:B------:R-:W-:Y:S02]  /*100c0*/  IMAD.MOV.U32 R2, RZ, RZ, R14 ;  /* 0x000000ffff027224 */ /* 0x000fe400078e000e */
[----:B------:R-:W-:Y:S01]  /*100d0*/  IMAD.MOV.U32 R3, RZ, RZ, R17 ;  /* 0x000000ffff037224 */ /* 0x000fe200078e0011 */
[----:B-12-4-:R-:W-:Y:S06]  /*100e0*/  @!P0 BRA `(.L_x_314) ;  /* 0x0000000000288947 */ /* 0x016fec0003800000 */
[----:B------:R-:W-:Y:S02]  /*100f0*/  ULDC UR7, c[0x0][0x64c] ;  /* 0x0001930000077ab9 */ /* 0x000fe40000000800 */
[----:B------:R-:W-:-:S05]  /*10100*/  IADD3 R3, P0, R14, UR7, RZ ;  /* 0x000000070e037c10 */ /* 0x000fca000ff1e0ff */
[----:B------:R-:W-:-:S04]  /*10110*/  IMAD.X R17, RZ, RZ, R17, P0 ;  /* 0x000000ffff117224 */ /* 0x000fc800000e0611 */
[----:B------:R-:W-:-:S04]  /*10120*/  IMAD.WIDE.U32 R4, R17, UR10, RZ ;  /* 0x0000000a11047c25 */ /* 0x000fc8000f8e00ff */
[----:B------:R-:W-:-:S04]  /*10130*/  IMAD.WIDE.U32 R4, P0, R3, UR11, R4 ;  /* 0x0000000b03047c25 */ /* 0x000fc8000f800004 */
[----:B------:R-:W-:-:S04]  /*10140*/  IMAD.WIDE.U32 R2, R3, UR10, RZ ;  /* 0x0000000a03027c25 */ /* 0x000fc8000f8e00ff */
[----:B------:R-:W-:Y:S01]  /*10150*/  IMAD.MOV.U32 R2, RZ, RZ, R5 ;  /* 0x000000ffff027224 */ /* 0x000fe200078e0005 */
[----:B------:R-:W-:Y:S01]  /*10160*/  IADD3 RZ, P1, R3, R4, RZ ;  /* 0x0000000403ff7210 */ /* 0x000fe20007f3e0ff */
[----:B------:R-:W-:-:S04]  /*10170*/  IMAD.X R3, RZ, RZ, RZ, P0 ;  /* 0x000000ffff037224 */ /* 0x000fc800000e06ff */
[----:B------:R-:W-:-:S08]  /*10180*/  IMAD.WIDE.U32.X R2, R17, UR11, R2, P1 ;  /* 0x0000000b11027c25 */ /* 0x000fd000088e0402 */
.L_x_314:
[----:B------:R-:W-:Y:S01]  /*10190*/  ULDC UR7, c[0x0][0x648] ;  /* 0x0001920000077ab9 */ /* 0x000fe20000000800 */
[----:B------:R-:W-:Y:S01]  /*101a0*/  LOP3.LUT R15, R15, UR6, RZ, 0xc0, !PT ;  /* 0x000000060f0f7c12 */ /* 0x000fe2000f8ec0ff */
[----:B------:R-:W-:Y:S01]  /*101b0*/  IMAD.MOV R19, RZ, RZ, -R19 ;  /* 0x000000ffff137224 */ /* 0x000fe200078e0a13 */
[----:B------:R-:W-:Y:S01]  /*101c0*/  SHF.R.U64 R2, R2, UR7, R3 ;  /* 0x0000000702027c19 */ /* 0x000fe20008001203 */
[----:B------:R-:W-:Y:S01]  /*101d0*/  ULDC UR7, c[0x0][0x638] ;  /* 0x00018e0000077ab9 */ /* 0x000fe20000000800 */
[----:B------:R-:W-:Y:S01]  /*101e0*/  LOP3.LUT R7, R7, UR4, RZ, 0xc0, !PT ;  /* 0x0000000407077c12 */ /* 0x000fe2000f8ec0ff */
[----:B------:R-:W-:Y:S01]  /*101f0*/  @P4 IMAD R13, R16, R19, R11 ;  /* 0x00000013100d4224 */ /* 0x000fe200078e020b */
[----:B------:R-:W-:Y:S01]  /*10200*/  ULDC UR8, c[0x0][0x610] ;  /* 0x0001840000087ab9 */ /* 0x000fe20000000800 */
[----:B------:R-:W-:Y:S02]  /*10210*/  IMAD.MOV R3, RZ, RZ, -R2 ;  /* 0x000000ffff037224 */ /* 0x000fe400078e0a02 */
[----:B------:R-:W-:-:S02]  /*10220*/  IMAD R2, R2, UR5, R15 ;  /* 0x0000000502027c24 */ /* 0x000fc4000f8e020f */
[----:B------:R-:W-:Y:S01]  /*10230*/  IMAD R14, R3, UR7, R14 ;  /* 0x00000007030e7c24 */ /* 0x000fe2000f8e020e */
[----:B------:R-:W-:Y:S01]  /*10240*/  ULDC UR7, c[0x0][0x600] ;  /* 0x0001800000077ab9 */ /* 0x000fe20000000800 */
[----:B------:R-:W-:Y:S02]  /*10250*/  IMAD R13, R2, UR8, R13 ;  /* 0x00000008020d7c24 */ /* 0x000fe4000f8e020d */
[----:B------:R-:W-:Y:S02]  /*10260*/  IMAD R14, R14, UR7, R7 ;  /* 0x000000070e0e7c24 */ /* 0x000fe4000f8e0207 */
[----:B------:R-:W-:-:S03]  /*10270*/  IMAD.MOV.U32 R2, RZ, RZ, 0x1 ;  /* 0x00000001ff027424 */ /* 0x000fc600078e00ff */
[----:B------:R-:W-:Y:S02]  /*10280*/  SEL R7, R14, R13, !P4 ;  /* 0x0000000d0e077207 */ /* 0x000fe40006000000 */
[----:B------:R-:W-:-:S07]  /*10290*/  SEL R5, R13, R14, !P4 ;  /* 0x0000000e0d057207 */ /* 0x000fce0006000000 */
.L_x_312:
[----:B------:R-:W-:Y:S05]  /*102a0*/  BSYNC B1 ;  /* 0x0000000000017941 */ /* 0x000fea0003800000 */
.L_x_311:
[----:B------:R-:W-:-:S13]  /*102b0*/  LOP3.LUT P0, RZ, R2, 0xff, RZ, 0xc0, !PT ;  /* 0x000000ff02ff7812 */ /* 0x000fda000780c0ff */
[----:B------:R-:W-:Y:S05]  /*102c0*/  @P0 BRA `(.L_x_315) ;  /* 0xfffffff400240947 */ /* 0x000fea000383ffff */
[----:B------:R-:W-:Y:S05]  /*102d0*/  BSYNC B0 ;  /* 0x0000000000007941 */ /* 0x000fea0003800000 */
.L_x_304:
[----:B------:R-:W-:-:S03]  /*102e0*/  UMOV UR7, 0xffffffff ;  /* 0xffffffff00077882 */ /* 0x000fc60000000000 */
[----:B------:R-:W-:Y:S05]  /*102f0*/  BRA.DIV UR7, `(.L_x_316) ;  /* 0x0000000607dc7947 */ /* 0x000fea000b800000 */
[----:B------:R-:W-:-:S13]  /*10300*/  ELECT P0, URZ, PT ;  /* 0x00000000003f782f */ /* 0x000fda0003800000 */
.L_x_335:
[----:B------:R-:W-:Y:S04]  /*10310*/  BSSY B0, `(.L_x_317) ;  /* 0x0000059000007945 */ /* 0x000fe80003800000 */
[----:B------:R-:W-:Y:S05]  /*10320*/  @!P0 BRA `(.L_x_318) ;  /* 0x00000004005c8947 */ /* 0x000fea0003800000 */
[----:B------:R-:W-:-:S04]  /*10330*/  ULOP3.LUT UR7, UR13, 0x2, URZ, 0xfc, !UPT ;  /* 0x000000020d077892 */ /* 0x000fc8000f8efc3f */
[----:B------:R-:W-:-:S06]  /*10340*/  UISETP.NE.AND UP0, UPT, UR7, 0x3, UPT ;  /* 0x000000030700788c */ /* 0x000fcc000bf05270 */
[----:B------:R-:W-:-:S13]  /*10350*/  PLOP3.LUT P0, PT, PT, PT, UP0, 0x80, 0x0 ;  /* 0x000000000000781c */ /* 0x000fda0003f0f008 */
[----:B------:R-:W-:Y:S05]  /*10360*/  @!P0 BRA `(.L_x_319) ;  /* 0x0000000000048947 */ /* 0x000fea0003800000 */
[----:B------:R-:W-:Y:S01]  /*10370*/  BPT.TRAP 0x1 ;  /* 0x000000040000795c */ /* 0x000fe20000300000 */
.L_x_319:
[----:B------:R-:W0:Y:S01]  /*10380*/  S2R R3, SR_CgaCtaId ;  /* 0x0000000000037919 */ /* 0x000e220000008800 */
[----:B------:R-:W-:Y:S02]  /*10390*/  MOV R0, 0x400 ;  /* 0x0000040000007802 */ /* 0x000fe40000000f00 */
[----:B------:R-:W-:Y:S02]  /*103a0*/  SHF.L.U32 R2, R9, 0x1f, RZ ;  /* 0x0000001f09027819 */ /* 0x000fe400000006ff */
[----:B0-----:R-:W-:-:S05]  /*103b0*/  LEA R3, R3, R0, 0x18 ;  /* 0x0000000003037211 */ /* 0x001fca00078ec0ff */
[----:B------:R-:W-:-:S04]  /*103c0*/  VIADD R3, R3, 0x48 ;  /* 0x0000004803037836 */ /* 0x000fc80000000000 */
[C---:B------:R-:W-:Y:S02]  /*103d0*/  IMAD R5, R10.reuse, 0x8, R3 ;  /* 0x000000080a057824 */ /* 0x040fe400078e0203 */
[----:B------:R-:W-:Y:S02]  /*103e0*/  VIADD R10, R10, 0x1 ;  /* 0x000000010a0a7836 */ /* 0x000fe40000000000 */
[----:B------:R-:W0:Y:S03]  /*103f0*/  SYNCS.PHASECHK.TRANS64.TRYWAIT P0, [R5+URZ], R2 ;  /* 0x00000002050075a7 */ /* 0x000e26000800017f */
[----:B------:R-:W-:-:S04]  /*10400*/  ISETP.NE.AND P1, PT, R10, 0x9, PT ;  /* 0x000000090a00780c */ /* 0x000fc80003f25270 */
[----:B------:R-:W-:Y:S02]  /*10410*/  SEL R0, RZ, 0x1, P1 ;  /* 0x00000001ff007807 */ /* 0x000fe40000800000 */
[----:B------:R-:W-:Y:S02]  /*10420*/  SEL R10, R10, RZ, P1 ;  /* 0x000000ff0a0a7207 */ /* 0x000fe40000800000 */
[----:B------:R-:W-:-:S03]  /*10430*/  LOP3.LUT R9, R9, R0, RZ, 0x3c, !PT ;  /* 0x0000000009097212 */ /* 0x000fc600078e3cff */
[----:B------:R-:W-:Y:S01]  /*10440*/  IMAD R7, R10, 0x8, R3 ;  /* 0x000000080a077824 */ /* 0x000fe200078e0203 */
[----:B------:R-:W-:Y:S01]  /*10450*/  SHF.L.U32 R4, R9, 0x1f, RZ ;  /* 0x0000001f09047819 */ /* 0x000fe200000006ff */
[----:B0-----:R-:W-:Y:S06]  /*10460*/  @!P0 BRA `(.L_x_320) ;  /* 0x0000000400a08947 */ /* 0x001fec0003800000 */
.L_x_336:
[----:B------:R-:W1:Y:S01]  /*10470*/  SYNCS.PHASECHK.TRANS64.TRYWAIT P0, [R7+URZ], R4 ;  /* 0x00000004070075a7 */ /* 0x000e62000800017f */
[----:B------:R-:W-:-:S05]  /*10480*/  VIADD R0, R10, 0x1 ;  /* 0x000000010a007836 */ /* 0x000fca0000000000 */
[----:B------:R-:W-:-:S04]  /*10490*/  ISETP.NE.AND P1, PT, R0, 0x9, PT ;  /* 0x000000090000780c */ /* 0x000fc80003f25270 */
[----:B0-----:R-:W-:Y:S02]  /*104a0*/  SEL R2, RZ, 0x1, P1 ;  /* 0x00000001ff027807 */ /* 0x001fe40000800000 */
[----:B------:R-:W-:Y:S02]  /*104b0*/  SEL R0, R0, RZ, P1 ;  /* 0x000000ff00007207 */ /* 0x000fe40000800000 */
[----:B------:R-:W-:-:S03]  /*104c0*/  LOP3.LUT R9, R9, R2, RZ, 0x3c, !PT ;  /* 0x0000000209097212 */ /* 0x000fc600078e3cff */
[----:B------:R-:W-:Y:S01]  /*104d0*/  IMAD R6, R0, 0x8, R3 ;  /* 0x0000000800067824 */ /* 0x000fe200078e0203 */
[----:B------:R-:W-:Y:S01]  /*104e0*/  SHF.L.U32 R5, R9, 0x1f, RZ ;  /* 0x0000001f09057819 */ /* 0x000fe200000006ff */
[----:B-1----:R-:W-:Y:S06]  /*104f0*/  @!P0 BRA `(.L_x_321) ;  /* 0x0000000400908947 */ /* 0x002fec0003800000 */
.L_x_337:
[----:B------:R-:W1:Y:S01]  /*10500*/  SYNCS.PHASECHK.TRANS64.TRYWAIT P0, [R6+URZ], R5 ;  /* 0x00000005060075a7 */ /* 0x000e62000800017f */
[----:B------:R-:W-:-:S05]  /*10510*/  VIADD R0, R0, 0x1 ;  /* 0x0000000100007836 */ /* 0x000fca0000000000 */
[----:B------:R-:W-:-:S04]  /*10520*/  ISETP.NE.AND P1, PT, R0, 0x9, PT ;  /* 0x000000090000780c */ /* 0x000fc80003f25270 */
[----:B------:R-:W-:Y:S02]  /*10530*/  SEL R2, RZ, 0x1, P1 ;  /* 0x00000001ff027807 */ /* 0x000fe40000800000 */
[----:B------:R-:W-:Y:S02]  /*10540*/  SEL R0, R0, RZ, P1 ;  /* 0x000000ff00007207 */ /* 0x000fe40000800000 */
[----:B------:R-:W-:-:S03]  /*10550*/  LOP3.LUT R9, R9, R2, RZ, 0x3c, !PT ;  /* 0x0000000209097212 */ /* 0x000fc600078e3cff */
[----:B0-----:R-:W-:Y:S01]  /*10560*/  IMAD R7, R0, 0x8, R3 ;  /* 0x0000000800077824 */ /* 0x001fe200078e0203 */
[----:B------:R-:W-:Y:S01]  /*10570*/  SHF.L.U32 R4, R9, 0x1f, RZ ;  /* 0x0000001f09047819 */ /* 0x000fe200000006ff */
[----:B-1----:R-:W-:Y:S06]  /*10580*/  @!P0 BRA `(.L_x_322) ;  /* 0x0000000400808947 */ /* 0x002fec0003800000 */
.L_x_338:
        /* <DEDUP_REMOVED lines=9> */
.L_x_339:
        /* <DEDUP_REMOVED lines=9> */
.L_x_340:
        /* <DEDUP_REMOVED lines=9> */
.L_x_341:
        /* <DEDUP_REMOVED lines=9> */
.L_x_342:
[----:B------:R-:W1:Y:S01]  /*107d0*/  SYNCS.PHASECHK.TRANS64.TRYWAIT P0, [R7+URZ], R4 ;  /* 0x00000004070075a7 */ /* 0x000e62000800017f */
[----:B------:R-:W-:-:S05]  /*107e0*/  VIADD R0, R0, 0x1 ;  /* 0x0000000100007836 */ /* 0x000fca0000000000 */
[----:B------:R-:W-:-:S04]  /*107f0*/  ISETP.NE.AND P1, PT, R0, 0x9, PT ;  /* 0x000000090000780c */ /* 0x000fc80003f25270 */
[----:B------:R-:W-:Y:S02]  /*10800*/  SEL R2, RZ, 0x1, P1 ;  /* 0x00000001ff027807 */ /* 0x000fe40000800000 */
[----:B------:R-:W-:Y:S02]  /*10810*/  SEL R0, R0, RZ, P1 ;  /* 0x000000ff00007207 */ /* 0x000fe40000800000 */
[----:B------:R-:W-:Y:S01]  /*10820*/  LOP3.LUT R2, R9, R2, RZ, 0x3c, !PT ;  /* 0x0000000209027212 */ /* 0x000fe200078e3cff */
[----:B-1----:R-:W-:Y:S06]  /*10830*/  @!P0 BRA `(.L_x_327) ;  /* 0x0000000400388947 */ /* 0x002fec0003800000 */
.L_x_343:
[----:B------:R-:W-:Y:S01]  /*10840*/  IMAD R3, R0, 0x8, R3 ;  /* 0x0000000800037824 */ /* 0x000fe200078e0203 */
[----:B------:R-:W-:-:S07]  /*10850*/  SHF.L.U32 R0, R2, 0x1f, RZ ;  /* 0x0000001f02007819 */ /* 0x000fce00000006ff */
.L_x_328:
[----:B--2---:R2:W3:Y:S02]  /*10860*/  SYNCS.PHASECHK.TRANS64.TRYWAIT P0, [R3+URZ], R0 ;  /* 0x00000000030075a7 */ /* 0x0044e4000800017f */
[----:B---3--:R-:W-:Y:S05]  /*10870*/  @!P0 NANOSLEEP.SYNCS 0x989680 ;  /* 0x009896800000895d */ /* 0x008fea0003900000 */
[----:B------:R-:W3:Y:S02]  /*10880*/  @!P0 SYNCS.PHASECHK.TRANS64 P0, [R3+URZ], R0 ;  /* 0x00000000030085a7 */ /* 0x000ee4000800007f */
[----:B---3--:R-:W-:Y:S05]  /*10890*/  @!P0 BRA `(.L_x_328) ;  /* 0xfffffffc00f08947 */ /* 0x008fea000383ffff */
.L_x_318:
[----:B------:R-:W-:Y:S05]  /*108a0*/  BSYNC B0 ;  /* 0x0000000000007941 */ /* 0x000fea0003800000 */
.L_x_317:
[----:B------:R-:W-:Y:S05]  /*108b0*/  EXIT ;  /* 0x000000000000794d */ /* 0x000fea0003800000 */
.L_x_22:
[----:B-1----:R-:W-:-:S04]  /*108c0*/  IMAD.U32 R3, RZ, RZ, UR6 ;  /* 0x00000006ff037e24 */ /* 0x002fc8000f8e00ff */
[----:B------:R1:W2:Y:S03]  /*108d0*/  SYNCS.PHASECHK.TRANS64.TRYWAIT P0, [R3+URZ], R0 ;  /* 0x00000000030075a7 */ /* 0x0002a6000800017f */
[----:B--2---:R-:W-:Y:S05]  /*108e0*/  @!P0 NANOSLEEP.SYNCS 0x989680 ;  /* 0x009896800000895d */ /* 0x004fea0003900000 */
[----:B------:R-:W2:Y:S02]  /*108f0*/  @!P0 SYNCS.PHASECHK.TRANS64 P0, [R3+URZ], R0 ;  /* 0x00000000030085a7 */ /* 0x000ea4000800007f */
[----:B--2---:R-:W-:Y:S05]  /*10900*/  @!P0 BRA `(.L_x_22) ;  /* 0xfffffffc00ec8947 */ /* 0x004fea000383ffff */
[----:B------:R-:W-:Y:S05]  /*10910*/  BRA `(.L_x_21) ;  /* 0xffffff1400787947 */ /* 0x000fea000383ffff */
.L_x_28:
[----:B-----5:R1:W-:Y:S02]  /*10920*/  STL [R1+0x90], R0 ;  /* 0x0000900001007387 */ /* 0x0203e40000100800 */
[----:B-1----:R-:W-:-:S04]  /*10930*/  IMAD.U32 R0, RZ, RZ, UR16 ;  /* 0x00000010ff007e24 */ /* 0x002fc8000f8e00ff */
[----:B------:R1:W2:Y:S03]  /*10940*/  SYNCS.PHASECHK.TRANS64.TRYWAIT P0, [R0+URZ], R229 ;  /* 0x000000e5000075a7 */ /* 0x0002a6000800017f */
[----:B--2---:R-:W-:Y:S05]  /*10950*/  @!P0 NANOSLEEP.SYNCS 0x989680 ;  /* 0x009896800000895d */ /* 0x004fea0003900000 */
[----:B------:R1:W2:Y:S02]  /*10960*/  @!P0 SYNCS.PHASECHK.TRANS64 P0, [R0+URZ], R229 ;  /* 0x000000e5000085a7 */ /* 0x0002a4000800007f */
[----:B-1----:R1:W5:Y:S02]  /*10970*/  LDL.LU R0, [R1+0x90] ;  /* 0x0000900001007983 */ /* 0x0023640000300800 */
[----:B-12---:R-:W-:Y:S05]  /*10980*/  @!P0 BRA `(.L_x_28) ;  /* 0xfffffffc00e48947 */ /* 0x006fea000383ffff */
[----:B------:R-:W-:Y:S05]  /*10990*/  BRA `(.L_x_27) ;  /* 0xffffff28000c7947 */ /* 0x000fea000383ffff */
.L_x_305:
[----:B------:R-:W-:Y:S01]  /*109a0*/  BSSY B1, `(.L_x_329) ;  /* 0x0000006000017945 */ /* 0x000fe20003800000 */
[----:B------:R-:W-:-:S07]  /*109b0*/  IMAD.MOV.U32 R2, RZ, RZ, -0x1 ;  /* 0xffffffffff027424 */ /* 0x000fce00078e00ff */
[----:B------:R-:W-:Y:S05]  /*109c0*/  WARPSYNC.COLLECTIVE R2, `(.L_x_330) ;  /* 0x00000000020c7348 */ /* 0x000fea0003c00000 */
[----:B------:R-:W-:Y:S02]  /*109d0*/  ELECT P0, UR62, PT ;  /* 0x00000000003e782f */ /* 0x000fe40003800000 */
[----:B------:R-:W-:Y:S01]  /*109e0*/  MOV R2, UR62 ;  /* 0x0000003e00027c02 */ /* 0x000fe20008000f00 */
[----:B------:R-:W-:Y:S10]  /*109f0*/  ENDCOLLECTIVE ;  /* 0x000000000000791b */ /* 0x000ff40003800000 */
.L_x_330:
[----:B------:R-:W-:Y:S05]  /*10a00*/  BSYNC B1 ;  /* 0x0000000000017941 */ /* 0x000fea0003800000 */
.L_x_329:
[----:B------:R-:W-:Y:S05]  /*10a10*/  BRA `(.L_x_331) ;  /* 0xffffffec005c7947 */ /* 0x000fea000383ffff */
.L_x_308:
[----:B0-----:R0:W2:Y:S02]  /*10a20*/  SYNCS.PHASECHK.TRANS64.TRYWAIT P0, [R13+URZ+0x48], R4 ;  /* 0x000048040d0075a7 */ /* 0x0010a4000800017f */
[----:B--2---:R-:W-:Y:S05]  /*10a30*/  @!P0 NANOSLEEP.SYNCS 0x989680 ;  /* 0x009896800000895d */ /* 0x004fea0003900000 */
[----:B------:R-:W2:Y:S02]  /*10a40*/  @!P0 SYNCS.PHASECHK.TRANS64 P0, [R13+URZ+0x48], R4 ;  /* 0x000048040d0085a7 */ /* 0x000ea4000800007f */
[----:B--2---:R-:W-:Y:S05]  /*10a50*/  @!P0 BRA `(.L_x_308) ;  /* 0xfffffffc00f08947 */ /* 0x004fea000383ffff */
[----:B------:R-:W-:Y:S05]  /*10a60*/  BRA `(.L_x_332) ;  /* 0xffffffec00987947 */ /* 0x000fea000383ffff */
.L_x_316:
[----:B------:R-:W-:Y:S01]  /*10a70*/  BSSY B0, `(.L_x_333) ;  /* 0x0000006000007945 */ /* 0x000fe20003800000 */
[----:B------:R-:W-:-:S07]  /*10a80*/  IMAD.MOV.U32 R2, RZ, RZ, -0x1 ;  /* 0xffffffffff027424 */ /* 0x000fce00078e00ff */
[----:B------:R-:W-:Y:S05]  /*10a90*/  WARPSYNC.COLLECTIVE R2, `(.L_x_334) ;  /* 0x00000000020c7348 */ /* 0x000fea0003c00000 */
[----:B------:R-:W-:Y:S02]  /*10aa0*/  ELECT P0, UR62, PT ;  /* 0x00000000003e782f */ /* 0x000fe40003800000 */
[----:B------:R-:W-:Y:S01]  /*10ab0*/  MOV R2, UR62 ;  /* 0x0000003e00027c02 */ /* 0x000fe20008000f00 */
[----:B------:R-:W-:Y:S10]  /*10ac0*/  ENDCOLLECTIVE ;  /* 0x000000000000791b */ /* 0x000ff40003800000 */
.L_x_334:
[----:B------:R-:W-:Y:S05]  /*10ad0*/  BSYNC B0 ;  /* 0x0000000000007941 */ /* 0x000fea0003800000 */
.L_x_333:
[----:B------:R-:W-:Y:S05]  /*10ae0*/  BRA `(.L_x_335) ;  /* 0xfffffff800087947 */ /* 0x000fea000383ffff */
.L_x_320:
[----:B0-----:R0:W1:Y:S02]  /*10af0*/  SYNCS.PHASECHK.TRANS64.TRYWAIT P0, [R5+URZ], R2 ;  /* 0x00000002050075a7 */ /* 0x001064000800017f */
[----:B-1----:R-:W-:Y:S05]  /*10b00*/  @!P0 NANOSLEEP.SYNCS 0x989680 ;  /* 0x009896800000895d */ /* 0x002fea0003900000 */
[----:B------:R-:W1:Y:S02]  /*10b10*/  @!P0 SYNCS.PHASECHK.TRANS64 P0, [R5+URZ], R2 ;  /* 0x00000002050085a7 */ /* 0x000e64000800007f */
[----:B-1----:R-:W-:Y:S05]  /*10b20*/  @!P0 BRA `(.L_x_320) ;  /* 0xfffffffc00f08947 */ /* 0x002fea000383ffff */
[----:B------:R-:W-:Y:S05]  /*10b30*/  BRA `(.L_x_336) ;  /* 0xfffffff8004c7947 */ /* 0x000fea000383ffff */
.L_x_321:
[----:B0-----:R0:W1:Y:S02]  /*10b40*/  SYNCS.PHASECHK.TRANS64.TRYWAIT P0, [R7+URZ], R4 ;  /* 0x00000004070075a7 */ /* 0x001064000800017f */
[----:B-1----:R-:W-:Y:S05]  /*10b50*/  @!P0 NANOSLEEP.SYNCS 0x989680 ;  /* 0x009896800000895d */ /* 0x002fea0003900000 */
[----:B------:R-:W1:Y:S02]  /*10b60*/  @!P0 SYNCS.PHASECHK.TRANS64 P0, [R7+URZ], R4 ;  /* 0x00000004070085a7 */ /* 0x000e64000800007f */
[----:B-1----:R-:W-:Y:S05]  /*10b70*/  @!P0 BRA `(.L_x_321) ;  /* 0xfffffffc00f08947 */ /* 0x002fea000383ffff */
[----:B------:R-:W-:Y:S05]  /*10b80*/  BRA `(.L_x_337) ;  /* 0xfffffff8005c7947 */ /* 0x000fea000383ffff */
.L_x_322:
[----:B0-----:R0:W1:Y:S02]  /*10b90*/  SYNCS.PHASECHK.TRANS64.TRYWAIT P0, [R6+URZ], R5 ;  /* 0x00000005060075a7 */ /* 0x001064000800017f */
[----:B-1----:R-:W-:Y:S05]  /*10ba0*/  @!P0 NANOSLEEP.SYNCS 0x989680 ;  /* 0x009896800000895d */ /* 0x002fea0003900000 */
[----:B------:R-:W1:Y:S02]  /*10bb0*/  @!P0 SYNCS.PHASECHK.TRANS64 P0, [R6+URZ], R5 ;  /* 0x00000005060085a7 */ /* 0x000e64000800007f */
[----:B-1----:R-:W-:Y:S05]  /*10bc0*/  @!P0 BRA `(.L_x_322) ;  /* 0xfffffffc00f08947 */ /* 0x002fea000383ffff */
[----:B------:R-:W-:Y:S05]  /*10bd0*/  BRA `(.L_x_338) ;  /* 0xfffffff8006c7947 */ /* 0x000fea000383ffff */
.L_x_323:
[----:B0-----:R0:W1:Y:S02]  /*10be0*/  SYNCS.PHASECHK.TRANS64.TRYWAIT P0, [R7+URZ], R4 ;  /* 0x00000004070075a7 */ /* 0x001064000800017f */
[----:B-1----:R-:W-:Y:S05]  /*10bf0*/  @!P0 NANOSLEEP.SYNCS 0x989680 ;  /* 0x009896800000895d */ /* 0x002fea0003900000 */
[----:B------:R-:W1:Y:S02]  /*10c00*/  @!P0 SYNCS.PHASECHK.TRANS64 P0, [R7+URZ], R4 ;  /* 0x00000004070085a7 */ /* 0x000e64000800007f */
[----:B-1----:R-:W-:Y:S05]  /*10c10*/  @!P0 BRA `(.L_x_323) ;  /* 0xfffffffc00f08947 */ /* 0x002fea000383ffff */
[----:B------:R-:W-:Y:S05]  /*10c20*/  BRA `(.L_x_339) ;  /* 0xfffffff8007c7947 */ /* 0x000fea000383ffff */
.L_x_324:
[----:B0-----:R0:W1:Y:S02]  /*10c30*/  SYNCS.PHASECHK.TRANS64.TRYWAIT P0, [R6+URZ], R5 ;  /* 0x00000005060075a7 */ /* 0x001064000800017f */
[----:B-1----:R-:W-:Y:S05]  /*10c40*/  @!P0 NANOSLEEP.SYNCS 0x989680 ;  /* 0x009896800000895d */ /* 0x002fea0003900000 */
[----:B------:R-:W1:Y:S02]  /*10c50*/  @!P0 SYNCS.PHASECHK.TRANS64 P0, [R6+URZ], R5 ;  /* 0x00000005060085a7 */ /* 0x000e64000800007f */
[----:B-1----:R-:W-:Y:S05]  /*10c60*/  @!P0 BRA `(.L_x_324) ;  /* 0xfffffffc00f08947 */ /* 0x002fea000383ffff */
[----:B------:R-:W-:Y:S05]  /*10c70*/  BRA `(.L_x_340) ;  /* 0xfffffff8008c7947 */ /* 0x000fea000383ffff */
.L_x_325:
[----:B0-----:R0:W1:Y:S02]  /*10c80*/  SYNCS.PHASECHK.TRANS64.TRYWAIT P0, [R7+URZ], R4 ;  /* 0x00000004070075a7 */ /* 0x001064000800017f */
[----:B-1----:R-:W-:Y:S05]  /*10c90*/  @!P0 NANOSLEEP.SYNCS 0x989680 ;  /* 0x009896800000895d */ /* 0x002fea0003900000 */
[----:B------:R-:W1:Y:S02]  /*10ca0*/  @!P0 SYNCS.PHASECHK.TRANS64 P0, [R7+URZ], R4 ;  /* 0x00000004070085a7 */ /* 0x000e64000800007f */
[----:B-1----:R-:W-:Y:S05]  /*10cb0*/  @!P0 BRA `(.L_x_325) ;  /* 0xfffffffc00f08947 */ /* 0x002fea000383ffff */
[----:B------:R-:W-:Y:S05]  /*10cc0*/  BRA `(.L_x_341) ;  /* 0xfffffff8009c7947 */ /* 0x000fea000383ffff */
.L_x_326:
[----:B0-----:R0:W1:Y:S02]  /*10cd0*/  SYNCS.PHASECHK.TRANS64.TRYWAIT P0, [R6+URZ], R5 ;  /* 0x00000005060075a7 */ /* 0x001064000800017f */
[----:B-1----:R-:W-:Y:S05]  /*10ce0*/  @!P0 NANOSLEEP.SYNCS 0x989680 ;  /* 0x009896800000895d */ /* 0x002fea0003900000 */
[----:B------:R-:W1:Y:S02]  /*10cf0*/  @!P0 SYNCS.PHASECHK.TRANS64 P0, [R6+URZ], R5 ;  /* 0x00000005060085a7 */ /* 0x000e64000800007f */
[----:B-1----:R-:W-:Y:S05]  /*10d00*/  @!P0 BRA `(.L_x_326) ;  /* 0xfffffffc00f08947 */ /* 0x002fea000383ffff */
[----:B------:R-:W-:Y:S05]  /*10d10*/  BRA `(.L_x_342) ;  /* 0xfffffff800ac7947 */ /* 0x000fea000383ffff */
.L_x_327:
[----:B-1----:R1:W2:Y:S02]  /*10d20*/  SYNCS.PHASECHK.TRANS64.TRYWAIT P0, [R7+URZ], R4 ;  /* 0x00000004070075a7 */ /* 0x0022a4000800017f */
[----:B--2---:R-:W-:Y:S05]  /*10d30*/  @!P0 NANOSLEEP.SYNCS 0x989680 ;  /* 0x009896800000895d */ /* 0x004fea0003900000 */
[----:B------:R-:W2:Y:S02]  /*10d40*/  @!P0 SYNCS.PHASECHK.TRANS64 P0, [R7+URZ], R4 ;  /* 0x00000004070085a7 */ /* 0x000ea4000800007f */
[----:B--2---:R-:W-:Y:S05]  /*10d50*/  @!P0 BRA `(.L_x_327) ;  /* 0xfffffffc00f08947 */ /* 0x004fea000383ffff */
[----:B------:R-:W-:Y:S05]  /*10d60*/  BRA `(.L_x_343) ;  /* 0xfffffff800b47947 */ /* 0x000fea000383ffff */
.L_x_344:
[----:B------:R-:W-:-:S00]  /*10d70*/  BRA `(.L_x_344) ;  /* 0xfffffffc00fc7947 */ /* 0x000fc0000383ffff */
[----:B------:R-:W-:-:S00]  /*10d80*/  NOP ;  /* 0x0000000000007918 */ /* 0x000fc00000000000 */
[----:B------:R-:W-:-:S00]  /*10d90*/  NOP ;  /* 0x0000000000007918 */ /* 0x000fc00000000000 */
[----:B------:R-:W-:-:S00]  /*10da0*/  NOP ;  /* 0x0000000000007918 */ /* 0x000fc00000000000 */
[----:B------:R-:W-:-:S00]  /*10db0*/  NOP ;  /* 0x0000000000007918 */ /* 0x000fc00000000000 */
[----:B------:R-:W-:-:S00]  /*10dc0*/  NOP ;  /* 0x0000000000007918 */ /* 0x000fc00000000000 */
[----:B------:R-:W-:-:S00]  /*10dd0*/  NOP ;  /* 0x0000000000007918 */ /* 0x000fc00000000000 */
[----:B------:R-:W-:-:S00]  /*10de0*/  NOP ;  /* 0x0000000000007918 */ /* 0x000fc00000000000 */
[----:B------:R-:W-:-:S00]  /*10df0*/  NOP ;  /* 0x0000000000007918 */ /* 0x000fc00000000000 */
.L_x_345:


//--------------------- .nv.shared._ZN7cutlass13device_kernelINS_4gemm6kernel13GemmUniversalIN4cute5tupleIJiiiiEEENS1_10collective13CollectiveMmaINS1_37MainloopSm90TmaGmmaWarpSpecializedFP8ILi9ENS5_IJNS4_1CILi2EEENSA_ILi1EEESC_EEENS1_35KernelTmaWarpSpecializedCooperativeEEENS5_IJNSA_ILi256EEENSA_ILi128EEENSA_ILi64EEEEEENS_12float_e5m2_tENS5_IJlSC_lEEESK_SL_NS4_8TiledMMAINS4_8MMA_AtomIJNS4_4SM904GMMA31MMA_64x128x32_F32E5M2E5M2_SS_TNILNSP_7ScaleInE1ELSR_1EEEEEENS4_6LayoutISD_NS5_IJSC_NSA_ILi0EEESV_EEEEENS5_IJNS4_10UnderscoreESY_SY_EEEEENS4_13SM90_TMA_LOADENS4_14ComposedLayoutINS4_7SwizzleILi2ELi4ELi3EEENS4_18smem_ptr_flag_bitsILi8EEENSU_INS5_IJNSA_ILi8EEESI_EEENS5_IJSI_SC_EEEEEEEvNS4_8identityENS4_23SM90_TMA_LOAD_MULTICASTES1B_vS1C_EENS_8epilogue10collective6detail29Sm90TmaWarpSpecializedAdapterINS1G_15DefaultEpilogueISK_SL_SL_NS1F_6thread17LinearCombinationISK_Li1EffLNS1K_9ScaleType4KindE0ELNS_15FloatRoundStyleE2ESK_EENS1_15EpilogueDefaultEEEEEvvEEEEvNT_6ParamsE --------------------------
	.section	.nv.shared._ZN7cutlass13device_kernelINS_4gemm6kernel13GemmUniversalIN4cute5tupleIJiiiiEEENS1_10collective13CollectiveMmaINS1_37MainloopSm90TmaGmmaWarpSpecializedFP8ILi9ENS5_IJNS4_1CILi2EEENSA_ILi1EEESC_EEENS1_35KernelTmaWarpSpecializedCooperativeEEENS5_IJNSA_ILi256EEENSA_ILi128EEENSA_ILi64EEEEEENS_12float_e5m2_tENS5_IJlSC_lEEESK_SL_NS4_8TiledMMAINS4_8MMA_AtomIJNS4_4SM904GMMA31MMA_64x128x32_F32E5M2E5M2_SS_TNILNSP_7ScaleInE1ELSR_1EEEEEENS4_6LayoutISD_NS5_IJSC_NSA_ILi0EEESV_EEEEENS5_IJNS4_10UnderscoreESY_SY_EEEEENS4_13SM90_TMA_LOADENS4_14ComposedLayoutINS4_7SwizzleILi2ELi4ELi3EEENS4_18smem_ptr_flag_bitsILi8EEENSU_INS5_IJNSA_ILi8EEESI_EEENS5_IJSI_SC_EEEEEEEvNS4_8identityENS4_23SM90_TMA_LOAD_MULTICASTES1B_vS1C_EENS_8epilogue10collective6detail29Sm90TmaWarpSpecializedAdapterINS1G_15DefaultEpilogueISK_SL_SL_NS1F_6thread17LinearCombinationISK_Li1EffLNS1K_9ScaleType4KindE0ELNS_15FloatRoundStyleE2ESK_EENS1_15EpilogueDefaultEEEEEvvEEEEvNT_6ParamsE,"aw",@nobits
	.sectionflags	@""
	.align	16
	.zero		1024


//--------------------- .nv.shared.reserved.0     --------------------------
	.section	.nv.shared.reserved.0,"aw",@nobits
	.weak		__nv_reservedSMEM_offset_0_alias
	.size		__nv_reservedSMEM_offset_0_alias, 0, 0
	.other		__nv_reservedSMEM_offset_0_alias,@"STO_CUDA_RESERVED_SHARED STV_DEFAULT"
__nv_reservedSMEM_offset_0_alias:
	.zero		0


//--------------------- .nv.global                --------------------------
	.section	.nv.global,"aw",@nobits
.nv.global:
	.type		_ZN40_INTERNAL_c3993cd6_4_k_cu_3019a075_210394cute1_E,@object
	.size		_ZN40_INTERNAL_c3993cd6_4_k_cu_3019a075_210394cute1_E,(_ZN40_INTERNAL_c3993cd6_4_k_cu_3019a075_210394cuda3std3__45__cpo6cbeginE - _ZN40_INTERNAL_c3993cd6_4_k_cu_3019a075_210394cute1_E)
_ZN40_INTERNAL_c3993cd6_4_k_cu_3019a075_210394cute1_E:
	.zero		1
	.type		_ZN40_INTERNAL_c3993cd6_4_k_cu_3019a075_210394cuda3std3__45__cpo6cbeginE,@object
	.size		_ZN40_INTERNAL_c3993cd6_4_k_cu_3019a075_210394cuda3std3__45__cpo6cbeginE,(_ZN40_INTERNAL_c3993cd6_4_k_cu_3019a075_210394cuda3std3__48in_placeE - _ZN40_INTERNAL_c3993cd6_4_k_cu_3019a075_210394cuda3std3__45__cpo6cbeginE)
_ZN40_INTERNAL_c3993cd6_4_k_cu_3019a075_210394cuda3std3__45__cpo6cbeginE:
	.zero		1
	.type		_ZN40_INTERNAL_c3993cd6_4_k_cu_3019a075_210394cuda3std3__48in_placeE,@object
	.size		_ZN40_INTERNAL_c3993cd6_4_k_cu_3019a075_210394cuda3std3__48in_placeE,(_ZN40_INTERNAL_c3993cd6_4_k_cu_3019a075_210394cuda3std6ranges3__45__cpo9iter_moveE - _ZN40_INTERNAL_c3993cd6_4_k_cu_3019a075_210394cuda3std3__48in_placeE)
_ZN40_INTERNAL_c3993cd6_4_k_cu_3019a075_210394cuda3std3__48in_placeE:
	.zero		1
	.type		_ZN40_INTERNAL_c3993cd6_4_k_cu_3019a075_210394cuda3std6ranges3__45__cpo9iter_moveE,@object
	.size		_ZN40_INTERNAL_c3993cd6_4_k_cu_3019a075_210394cuda3std6ranges3__45__cpo9iter_moveE,(_ZN40_INTERNAL_c3993cd6_4_k_cu_3019a075_210394cuda3std3__45__cpo5beginE - _ZN40_INTERNAL_c3993cd6_4_k_cu_3019a075_210394cuda3std6ranges3__45__cpo9iter_moveE)
_ZN40_INTERNAL_c3993cd6_4_k_cu_3019a075_210394cuda3std6ranges3__45__cpo9iter_moveE:
	.zero		1
	.type		_ZN40_INTERNAL_c3993cd6_4_k_cu_3019a075_210394cuda3std3__45__cpo5beginE,@object
	.size		_ZN40_INTERNAL_c3993cd6_4_k_cu_3019a075_210394cuda3std3__45__cpo5beginE,(_ZN40_INTERNAL_c3993cd6_4_k_cu_3019a075_210394cuda3std3__442_GLOBAL__N__c3993cd6_4_k_cu_3019a075_210396ignoreE - _ZN40_INTERNAL_c3993cd6_4_k_cu_3019a075_210394cuda3std3__45__cpo5beginE)
_ZN40_INTERNAL_c3993cd6_4_k_cu_3019a075_210394cuda3std3__45__cpo5beginE:
	.zero		1
	.type		_ZN40_INTERNAL_c3993cd6_4_k_cu_3019a075_210394cuda3std3__442_GLOBAL__N__c3993cd6_4_k_cu_3019a075_210396ignoreE,@object
	.size		_ZN40_INTERNAL_c3993cd6_4_k_cu_3019a075_210394cuda3std3__442_GLOBAL__N__c3993cd6_4_k_cu_3019a075_210396ignoreE,(_ZN40_INTERNAL_c3993cd6_4_k_cu_3019a075_210394cute7productE - _ZN40_INTERNAL_c3993cd6_4_k_cu_3019a075_210394cuda3std3__442_GLOBAL__N__c3993cd6_4_k_cu_3019a075_210396ignoreE)
_ZN40_INTERNAL_c3993cd6_4_k_cu_3019a075_210394cuda3std3__442_GLOBAL__N__c3993cd6_4_k_cu_3019a075_210396ignoreE:
	.zero		1
	.type		_ZN40_INTERNAL_c3993cd6_4_k_cu_3019a075_210394cute7productE,@object
	.size		_ZN40_INTERNAL_c3993cd6_4_k_cu_3019a075_210394cute7productE,(_ZN40_INTERNAL_c3993cd6_4_k_cu_3019a075_210394cuda3std3__45__cpo3endE - _ZN40_INTERNAL_c3993cd6_4_k_cu_3019a075_210394cute7productE)
_ZN40_INTERNAL_c3993cd6_4_k_cu_3019a075_210394cute7productE:
	.zero		1
	.type		_ZN40_INTERNAL_c3993cd6_4_k_cu_3019a075_210394cuda3std3__45__cpo3endE,@object
	.size		_ZN40_INTERNAL_c3993cd6_4_k_cu_3019a075_210394cuda3std3__45__cpo3endE,(_ZN40_INTERNAL_c3993cd6_4_k_cu_3019a075_210394cuda3std3__419piecewise_constructE - _ZN40_INTERNAL_c3993cd6_4_k_cu_3019a075_210394cuda3std3__45__cpo3endE)
_ZN40_INTERNAL_c3993cd6_4_k_cu_3019a075_210394cuda3std3__45__cpo3endE:
	.zero		1
	.type		_ZN40_INTERNAL_c3993cd6_4_k_cu_3019a075_210394cuda3std3__419piecewise_constructE,@object
	.size		_ZN40_INTERNAL_c3993cd6_4_k_cu_3019a075_210394cuda3std3__419piecewise_constructE,(_ZN40_INTERNAL_c3993cd6_4_k_cu_3019a075_210394cuda3std3__45__cpo4cendE - _ZN40_INTERNAL_c3993cd6_4_k_cu_3019a075_210394cuda3std3__419piecewise_constructE)
_ZN40_INTERNAL_c3993cd6_4_k_cu_3019a075_210394cuda3std3__419piecewise_constructE:
	.zero		1
	.type		_ZN40_INTERNAL_c3993cd6_4_k_cu_3019a075_210394cuda3std3__45__cpo4cendE,@object
	.size		_ZN40_INTERNAL_c3993cd6_4_k_cu_3019a075_210394cuda3std3__45__cpo4cendE,(_ZN40_INTERNAL_c3993cd6_4_k_cu_3019a075_210394cuda3std6ranges3__45__cpo4swapE - _ZN40_INTERNAL_c3993cd6_4_k_cu_3019a075_210394cuda3std3__45__cpo4cendE)
_ZN40_INTERNAL_c3993cd6_4_k_cu_3019a075_210394cuda3std3__45__cpo4cendE:
	.zero		1
	.type		_ZN40_INTERNAL_c3993cd6_4_k_cu_3019a075_210394cuda3std6ranges3__45__cpo4swapE,@object
	.size		_ZN40_INTERNAL_c3993cd6_4_k_cu_3019a075_210394cuda3std6ranges3__45__cpo4swapE,(.L_7 - _ZN40_INTERNAL_c3993cd6_4_k_cu_3019a075_210394cuda3std6ranges3__45__cpo4swapE)
_ZN40_INTERNAL_c3993cd6_4_k_cu_3019a075_210394cuda3std6ranges3__45__cpo4swapE:
	.zero		1
.L_7:


//--------------------- .nv.constant0._ZN7cutlass13device_kernelINS_4gemm6kernel13GemmUniversalIN4cute5tupleIJiiiiEEENS1_10collective13CollectiveMmaINS1_37MainloopSm90TmaGmmaWarpSpecializedFP8ILi9ENS5_IJNS4_1CILi2EEENSA_ILi1EEESC_EEENS1_35KernelTmaWarpSpecializedCooperativeEEENS5_IJNSA_ILi256EEENSA_ILi128EEENSA_ILi64EEEEEENS_12float_e5m2_tENS5_IJlSC_lEEESK_SL_NS4_8TiledMMAINS4_8MMA_AtomIJNS4_4SM904GMMA31MMA_64x128x32_F32E5M2E5M2_SS_TNILNSP_7ScaleInE1ELSR_1EEEEEENS4_6LayoutISD_NS5_IJSC_NSA_ILi0EEESV_EEEEENS5_IJNS4_10UnderscoreESY_SY_EEEEENS4_13SM90_TMA_LOADENS4_14ComposedLayoutINS4_7SwizzleILi2ELi4ELi3EEENS4_18smem_ptr_flag_bitsILi8EEENSU_INS5_IJNSA_ILi8EEESI_EEENS5_IJSI_SC_EEEEEEEvNS4_8identityENS4_23SM90_TMA_LOAD_MULTICASTES1B_vS1C_EENS_8epilogue10collective6detail29Sm90TmaWarpSpecializedAdapterINS1G_15DefaultEpilogueISK_SL_SL_NS1F_6thread17LinearCombinationISK_Li1EffLNS1K_9ScaleType4KindE0ELNS_15FloatRoundStyleE2ESK_EENS1_15EpilogueDefaultEEEEEvvEEEEvNT_6ParamsE --------------------------
	.section	.nv.constant0._ZN7cutlass13device_kernelINS_4gemm6kernel13GemmUniversalIN4cute5tupleIJiiiiEEENS1_10collective13CollectiveMmaINS1_37MainloopSm90TmaGmmaWarpSpecializedFP8ILi9ENS5_IJNS4_1CILi2EEENSA_ILi1EEESC_EEENS1_35KernelTmaWarpSpecializedCooperativeEEENS5_IJNSA_ILi256EEENSA_ILi128EEENSA_ILi64EEEEEENS_12float_e5m2_tENS5_IJlSC_lEEESK_SL_NS4_8TiledMMAINS4_8MMA_AtomIJNS4_4SM904GMMA31MMA_64x128x32_F32E5M2E5M2_SS_TNILNSP_7ScaleInE1ELSR_1EEEEEENS4_6LayoutISD_NS5_IJSC_NSA_ILi0EEESV_EEEEENS5_IJNS4_10UnderscoreESY_SY_EEEEENS4_13SM90_TMA_LOADENS4_14ComposedLayoutINS4_7SwizzleILi2ELi4ELi3EEENS4_18smem_ptr_flag_bitsILi8EEENSU_INS5_IJNSA_ILi8EEESI_EEENS5_IJSI_SC_EEEEEEEvNS4_8identityENS4_23SM90_TMA_LOAD_MULTICASTES1B_vS1C_EENS_8epilogue10collective6detail29Sm90TmaWarpSpecializedAdapterINS1G_15DefaultEpilogueISK_SL_SL_NS1F_6thread17LinearCombinationISK_Li1EffLNS1K_9ScaleType4KindE0ELNS_15FloatRoundStyleE2ESK_EENS1_15EpilogueDefaultEEEEEvvEEEEvNT_6ParamsE,"a",@progbits
	.sectionflags	@""
	.align	4
.nv.constant0._ZN7cutlass13device_kernelINS_4gemm6kernel13GemmUniversalIN4cute5tupleIJiiiiEEENS1_10collective13CollectiveMmaINS1_37MainloopSm90TmaGmmaWarpSpecializedFP8ILi9ENS5_IJNS4_1CILi2EEENSA_ILi1EEESC_EEENS1_35KernelTmaWarpSpecializedCooperativeEEENS5_IJNSA_ILi256EEENSA_ILi128EEENSA_ILi64EEEEEENS_12float_e5m2_tENS5_IJlSC_lEEESK_SL_NS4_8TiledMMAINS4_8MMA_AtomIJNS4_4SM904GMMA31MMA_64x128x32_F32E5M2E5M2_SS_TNILNSP_7ScaleInE1ELSR_1EEEEEENS4_6LayoutISD_NS5_IJSC_NSA_ILi0EEESV_EEEEENS5_IJNS4_10UnderscoreESY_SY_EEEEENS4_13SM90_TMA_LOADENS4_14ComposedLayoutINS4_7SwizzleILi2ELi4ELi3EEENS4_18smem_ptr_flag_bitsILi8EEENSU_INS5_IJNSA_ILi8EEESI_EEENS5_IJSI_SC_EEEEEEEvNS4_8identityENS4_23SM90_TMA_LOAD_MULTICASTES1B_vS1C_EENS_8epilogue10collective6detail29Sm90TmaWarpSpecializedAdapterINS1G_15DefaultEpilogueISK_SL_SL_NS1F_6thread17LinearCombinationISK_Li1EffLNS1K_9ScaleType4KindE0ELNS_15FloatRoundStyleE2ESK_EENS1_15EpilogueDefaultEEEEEvvEEEEvNT_6ParamsE:
	.zero		1664


//--------------------- SYMBOLS --------------------------

	.type		.nv.reservedSmem.offset0,@object
	.size		.nv.reservedSmem.offset0,0x4
